	.target	sm_100

	.elftype	@"ET_EXEC"


//--------------------- .note.nv.tkinfo           --------------------------
	.section	.note.nv.tkinfo,"",@"SHT_NOTE"
	.sectionflags	@"SHF_NOTE_NV_TKINFO"
	.tkinfo
        /*0018*/ 	.word	0x00000081
        /*0030*/ 	.string	""
        /*0030*/ 	.string	"ptxas"
        /*0030*/ 	.string	"Cuda compilation tools, release 12.9, V12.9.86"
        /*0030*/ 	.string	"Build cuda_12.9.r12.9/compiler.36037853_0"
        /*0030*/ 	.string	"-regUsageLevel 10 -arch sm_100f -m 64 "



//--------------------- .note.nv.cuver            --------------------------
	.section	.note.nv.cuver,"",@"SHT_NOTE"
	.sectionflags	@"SHF_NOTE_NV_CUVER"
        /*0018*/ 	.short	0x0001
        /*001a*/ 	.short	0x0064
        /*001c*/ 	.short	0x0001
        /*001e*/ 	.short	0x0000
        /*0020*/ 	.short	0x0001
        /*0022*/ 	.short	0x0000


//--------------------- .nv.info                  --------------------------
	.section	.nv.info,"",@"SHT_CUDA_INFO"
	.align	4


	//----- nvinfo : EIATTR_REGCOUNT
	.align		4
        /*0000*/ 	.byte	0x04, 0x2f
        /*0002*/ 	.short	(.L_17 - .L_16)
	.align		4
.L_16:
        /*0004*/ 	.word	index@(_ZN9deep_gemm24sm100_fp8_gemm_1d1d_implILN4cute4UMMA5MajorE0ELS3_0ELj0ELj24576ELj1536ELj128ELj224ELj128ELj1ELj128ELj128ELj64ELj6ELj128ELj128ELj2ELb0ELj142ELNS_8GemmTypeE0ELb0EN7cutlass10bfloat16_tENS_16EpilogueIdentityEEEvPijjj14CUtensorMap_stS9_S9_S9_S9_)
        /*0008*/ 	.word	0x00000038


	//----- nvinfo : EIATTR_FRAME_SIZE
	.align		4
.L_17:
        /*000c*/ 	.byte	0x04, 0x11
        /*000e*/ 	.short	(.L_19 - .L_18)
	.align		4
.L_18:
        /*0010*/ 	.word	index@($__internal_3_$__cuda_sm20_div_u16)
        /*0014*/ 	.word	0x00000000


	//----- nvinfo : EIATTR_FRAME_SIZE
	.align		4
.L_19:
        /*0018*/ 	.byte	0x04, 0x11
        /*001a*/ 	.short	(.L_21 - .L_20)
	.align		4
.L_20:
        /*001c*/ 	.word	index@($__internal_2_$__cuda_sm10x_tcgen05_guardrail_trap_unallocated_columns_being_dealloced)
        /*0020*/ 	.word	0x00000000


	//----- nvinfo : EIATTR_FRAME_SIZE
	.align		4
.L_21:
        /*0024*/ 	.byte	0x04, 0x11
        /*0026*/ 	.short	(.L_23 - .L_22)
	.align		4
.L_22:
        /*0028*/ 	.word	index@($__internal_1_$__cuda_sm10x_tcgen05_guardrail_trap_phase_invalid_during_alloc)
        /*002c*/ 	.word	0x00000000


	//----- nvinfo : EIATTR_FRAME_SIZE
	.align		4
.L_23:
        /*0030*/ 	.byte	0x04, 0x11
        /*0032*/ 	.short	(.L_25 - .L_24)
	.align		4
.L_24:
        /*0034*/ 	.word	index@($__internal_0_$__cuda_sm10x_tcgen05_guardrail_trap_col_being_dealloced_not_returned_by_alloc)
        /*0038*/ 	.word	0x00000000


	//----- nvinfo : EIATTR_FRAME_SIZE
	.align		4
.L_25:
        /*003c*/ 	.byte	0x04, 0x11
        /*003e*/ 	.short	(.L_27 - .L_26)
	.align		4
.L_26:
        /*0040*/ 	.word	index@(_ZN9deep_gemm24sm100_fp8_gemm_1d1d_implILN4cute4UMMA5MajorE0ELS3_0ELj0ELj24576ELj1536ELj128ELj224ELj128ELj1ELj128ELj128ELj64ELj6ELj128ELj128ELj2ELb0ELj142ELNS_8GemmTypeE0ELb0EN7cutlass10bfloat16_tENS_16EpilogueIdentityEEEvPijjj14CUtensorMap_stS9_S9_S9_S9_)
        /*0044*/ 	.word	0x00000000


	//----- nvinfo : EIATTR_MIN_STACK_SIZE
	.align		4
.L_27:
        /*0048*/ 	.byte	0x04, 0x12
        /*004a*/ 	.short	(.L_29 - .L_28)
	.align		4
.L_28:
        /*004c*/ 	.word	index@(_ZN9deep_gemm24sm100_fp8_gemm_1d1d_implILN4cute4UMMA5MajorE0ELS3_0ELj0ELj24576ELj1536ELj128ELj224ELj128ELj1ELj128ELj128ELj64ELj6ELj128ELj128ELj2ELb0ELj142ELNS_8GemmTypeE0ELb0EN7cutlass10bfloat16_tENS_16EpilogueIdentityEEEvPijjj14CUtensorMap_stS9_S9_S9_S9_)
        /*0050*/ 	.word	0x00000000
.L_29:


//--------------------- .nv.info._ZN9deep_gemm24sm100_fp8_gemm_1d1d_implILN4cute4UMMA5MajorE0ELS3_0ELj0ELj24576ELj1536ELj128ELj224ELj128ELj1ELj128ELj128ELj64ELj6ELj128ELj128ELj2ELb0ELj142ELNS_8GemmTypeE0ELb0EN7cutlass10bfloat16_tENS_16EpilogueIdentityEEEvPijjj14CUtensorMap_stS9_S9_S9_S9_ --------------------------
	.section	.nv.info._ZN9deep_gemm24sm100_fp8_gemm_1d1d_implILN4cute4UMMA5MajorE0ELS3_0ELj0ELj24576ELj1536ELj128ELj224ELj128ELj1ELj128ELj128ELj64ELj6ELj128ELj128ELj2ELb0ELj142ELNS_8GemmTypeE0ELb0EN7cutlass10bfloat16_tENS_16EpilogueIdentityEEEvPijjj14CUtensorMap_stS9_S9_S9_S9_,"",@"SHT_CUDA_INFO"
	.sectionflags	@""
	.align	4


	//----- nvinfo : EIATTR_CUDA_API_VERSION
	.align		4
        /*0000*/ 	.byte	0x04, 0x37
        /*0002*/ 	.short	(.L_31 - .L_30)
.L_30:
        /*0004*/ 	.word	0x00000081


	//----- nvinfo : EIATTR_KPARAM_INFO
	.align		4
.L_31:
        /*0008*/ 	.byte	0x04, 0x17
        /*000a*/ 	.short	(.L_33 - .L_32)
.L_32:
        /*000c*/ 	.word	0x00000000
        /*0010*/ 	.short	0x0008
        /*0012*/ 	.short	0x0240
        /*0014*/ 	.byte	0x00, 0xf0, 0x01, 0x02


	//----- nvinfo : EIATTR_KPARAM_INFO
	.align		4
.L_33:
        /*0018*/ 	.byte	0x04, 0x17
        /*001a*/ 	.short	(.L_35 - .L_34)
.L_34:
        /*001c*/ 	.word	0x00000000
        /*0020*/ 	.short	0x0007
        /*0022*/ 	.short	0x01c0
        /*0024*/ 	.byte	0x00, 0xf0, 0x01, 0x02


	//----- nvinfo : EIATTR_KPARAM_INFO
	.align		4
.L_35:
        /*0028*/ 	.byte	0x04, 0x17
        /*002a*/ 	.short	(.L_37 - .L_36)
.L_36:
        /*002c*/ 	.word	0x00000000
        /*0030*/ 	.short	0x0006
        /*0032*/ 	.short	0x0140
        /*0034*/ 	.byte	0x00, 0xf0, 0x01, 0x02


	//----- nvinfo : EIATTR_KPARAM_INFO
	.align		4
.L_37:
        /*0038*/ 	.byte	0x04, 0x17
        /*003a*/ 	.short	(.L_39 - .L_38)
.L_38:
        /*003c*/ 	.word	0x00000000
        /*0040*/ 	.short	0x0005
        /*0042*/ 	.short	0x00c0
        /*0044*/ 	.byte	0x00, 0xf0, 0x01, 0x02


	//----- nvinfo : EIATTR_KPARAM_INFO
	.align		4
.L_39:
        /*0048*/ 	.byte	0x04, 0x17
        /*004a*/ 	.short	(.L_41 - .L_40)
.L_40:
        /*004c*/ 	.word	0x00000000
        /*0050*/ 	.short	0x0004
        /*0052*/ 	.short	0x0040
        /*0054*/ 	.byte	0x00, 0xf0, 0x01, 0x02


	//----- nvinfo : EIATTR_KPARAM_INFO
	.align		4
.L_41:
        /*0058*/ 	.byte	0x04, 0x17
        /*005a*/ 	.short	(.L_43 - .L_42)
.L_42:
        /*005c*/ 	.word	0x00000000
        /*0060*/ 	.short	0x0003
        /*0062*/ 	.short	0x0010
        /*0064*/ 	.byte	0x00, 0xf0, 0x11, 0x00


	//----- nvinfo : EIATTR_KPARAM_INFO
	.align		4
.L_43:
        /*0068*/ 	.byte	0x04, 0x17
        /*006a*/ 	.short	(.L_45 - .L_44)
.L_44:
        /*006c*/ 	.word	0x00000000
        /*0070*/ 	.short	0x0002
        /*0072*/ 	.short	0x000c
        /*0074*/ 	.byte	0x00, 0xf0, 0x11, 0x00


	//----- nvinfo : EIATTR_KPARAM_INFO
	.align		4
.L_45:
        /*0078*/ 	.byte	0x04, 0x17
        /*007a*/ 	.short	(.L_47 - .L_46)
.L_46:
        /*007c*/ 	.word	0x00000000
        /*0080*/ 	.short	0x0001
        /*0082*/ 	.short	0x0008
        /*0084*/ 	.byte	0x00, 0xf0, 0x11, 0x00


	//----- nvinfo : EIATTR_KPARAM_INFO
	.align		4
.L_47:
        /*0088*/ 	.byte	0x04, 0x17
        /*008a*/ 	.short	(.L_49 - .L_48)
.L_48:
        /*008c*/ 	.word	0x00000000
        /*0090*/ 	.short	0x0000
        /*0092*/ 	.short	0x0000
        /*0094*/ 	.byte	0x00, 0xf5, 0x21, 0x00


	//----- nvinfo : EIATTR_AT_ENTRY_FRAGMENTS
	.align		4
.L_49:
        /*0098*/ 	.byte	0x04, 0x4f
        /*009a*/ 	.short	(.L_51 - .L_50)


	//   ....[0]....
.L_50:
        /*009c*/ 	.word	0x00000004


	//   ....[1]....
        /*00a0*/ 	.word	0x00000005


	//----- nvinfo : EIATTR_RESERVED_SMEM_USED
	.align		4
.L_51:
        /*00a4*/ 	.byte	0x01, 0x41
	.zero		2


	//----- nvinfo : EIATTR_SPARSE_MMA_MASK
	.align		4
        /*00a8*/ 	.byte	0x03, 0x50
        /*00aa*/ 	.short	0x0000


	//----- nvinfo : EIATTR_TCGEN05_2CTA_USED
	.align		4
        /*00ac*/ 	.byte	0x01, 0x52
	.zero		2


	//----- nvinfo : EIATTR_MAXREG_COUNT
	.align		4
        /*00b0*/ 	.byte	0x03, 0x1b
        /*00b2*/ 	.short	0x00ff


	//----- nvinfo : EIATTR_NUM_BARRIERS
	.align		4
        /*00b4*/ 	.byte	0x02, 0x4c
        /*00b6*/ 	.byte	0x09
	.zero		1


	//----- nvinfo : EIATTR_INT_WARP_WIDE_INSTR_OFFSETS
	.align		4
        /*00b8*/ 	.byte	0x04, 0x31
        /*00ba*/ 	.short	(.L_53 - .L_52)


	//   ....[0]....
.L_52:
        /*00bc*/ 	.word	0x000051c0


	//   ....[1]....
        /*00c0*/ 	.word	0x000051e0


	//----- nvinfo : EIATTR_COOP_GROUP_MASK_REGIDS
	.align		4
.L_53:
        /*00c4*/ 	.byte	0x04, 0x29
        /*00c6*/ 	.short	(.L_55 - .L_54)


	//   ....[0]....
.L_54:
        /*00c8*/ 	.word	0xffffffff


	//   ....[1]....
        /*00cc*/ 	.word	0xffffffff


	//   ....[2]....
        /*00d0*/ 	.word	0xffffffff


	//   ....[3]....
        /*00d4*/ 	.word	0xffffffff


	//   ....[4]....
        /*00d8*/ 	.word	0xffffffff


	//   ....[5]....
        /*00dc*/ 	.word	0xffffffff


	//   ....[6]....
        /*00e0*/ 	.word	0xffffffff


	//   ....[7]....
        /*00e4*/ 	.word	0xffffffff


	//   ....[8]....
        /*00e8*/ 	.word	0xffffffff


	//   ....[9]....
        /*00ec*/ 	.word	0xffffffff


	//   ....[10]....
        /*00f0*/ 	.word	0xffffffff


	//   ....[11]....
        /*00f4*/ 	.word	0xffffffff


	//   ....[12]....
        /*00f8*/ 	.word	0xffffffff


	//   ....[13]....
        /*00fc*/ 	.word	0xffffffff


	//   ....[14]....
        /*0100*/ 	.word	0xffffffff


	//----- nvinfo : EIATTR_COOP_GROUP_INSTR_OFFSETS
	.align		4
.L_55:
        /*0104*/ 	.byte	0x04, 0x28
        /*0106*/ 	.short	(.L_57 - .L_56)


	//   ....[0]....
.L_56:
        /*0108*/ 	.word	0x00000030


	//   ....[1]....
        /*010c*/ 	.word	0x000004d0


	//   ....[2]....
        /*0110*/ 	.word	0x00000ae0


	//   ....[3]....
        /*0114*/ 	.word	0x00000b80


	//   ....[4]....
        /*0118*/ 	.word	0x00001000


	//   ....[5]....
        /*011c*/ 	.word	0x000010b0


	//   ....[6]....
        /*0120*/ 	.word	0x00001160


	//   ....[7]....
        /*0124*/ 	.word	0x000017c0


	//   ....[8]....
        /*0128*/ 	.word	0x000017e0


	//   ....[9]....
        /*012c*/ 	.word	0x00001800


	//   ....[10]....
        /*0130*/ 	.word	0x00001a60


	//   ....[11]....
        /*0134*/ 	.word	0x00001a90


	//   ....[12]....
        /*0138*/ 	.word	0x00001ab0


	//   ....[13]....
        /*013c*/ 	.word	0x000050e0


	//   ....[14]....
        /*0140*/ 	.word	0x000052a0


	//----- nvinfo : EIATTR_VRC_CTA_INIT_COUNT
	.align		4
.L_57:
        /*0144*/ 	.byte	0x02, 0x4a
        /*0146*/ 	.byte	0x80
	.zero		1


	//----- nvinfo : EIATTR_MBARRIER_INSTR_OFFSETS
	.align		4
        /*0148*/ 	.byte	0x04, 0x39
        /*014a*/ 	.short	(.L_59 - .L_58)


	//   ....[0]....
.L_58:
        /*014c*/ 	.word	0x00000330
        /*0150*/ 	.word	0x000000ff
        /*0154*/ 	.word	0x00033400
        /*0158*/ 	.short	0x0100
        /*015a*/ 	.byte	0x05
	.zero		1


	//   ....[1]....
        /*015c*/ 	.word	0x00000340
        /*0160*/ 	.word	0x000000ff
        /*0164*/ 	.word	0x00033430
        /*0168*/ 	.short	0x0100
        /*016a*/ 	.byte	0x05
	.zero		1


	//   ....[2]....
        /*016c*/ 	.word	0x00000350
        /*0170*/ 	.word	0x000000ff
        /*0174*/ 	.word	0x00033460
        /*0178*/ 	.short	0x0100
        /*017a*/ 	.byte	0x05
	.zero		1


	//   ....[3]....
        /*017c*/ 	.word	0x00000360
        /*0180*/ 	.word	0x000000ff
        /*0184*/ 	.word	0x00033408
        /*0188*/ 	.short	0x0100
        /*018a*/ 	.byte	0x05
	.zero		1


	//   ....[4]....
        /*018c*/ 	.word	0x00000370
        /*0190*/ 	.word	0x000000ff
        /*0194*/ 	.word	0x00033438
        /*0198*/ 	.short	0x0100
        /*019a*/ 	.byte	0x05
	.zero		1


	//   ....[5]....
        /*019c*/ 	.word	0x00000380
        /*01a0*/ 	.word	0x000000ff
        /*01a4*/ 	.word	0x00033468
        /*01a8*/ 	.short	0x0100
        /*01aa*/ 	.byte	0x05
	.zero		1


	//   ....[6]....
        /*01ac*/ 	.word	0x00000390
        /*01b0*/ 	.word	0x000000ff
        /*01b4*/ 	.word	0x00033410
        /*01b8*/ 	.short	0x0100
        /*01ba*/ 	.byte	0x05
	.zero		1


	//   ....[7]....
        /*01bc*/ 	.word	0x000003a0
        /*01c0*/ 	.word	0x000000ff
        /*01c4*/ 	.word	0x00033440
        /*01c8*/ 	.short	0x0100
        /*01ca*/ 	.byte	0x05
	.zero		1


	//   ....[8]....
        /*01cc*/ 	.word	0x000003b0
        /*01d0*/ 	.word	0x000000ff
        /*01d4*/ 	.word	0x00033470
        /*01d8*/ 	.short	0x0100
        /*01da*/ 	.byte	0x05
	.zero		1


	//   ....[9]....
        /*01dc*/ 	.word	0x000003c0
        /*01e0*/ 	.word	0x000000ff
        /*01e4*/ 	.word	0x00033418
        /*01e8*/ 	.short	0x0100
        /*01ea*/ 	.byte	0x05
	.zero		1


	//   ....[10]....
        /*01ec*/ 	.word	0x000003d0
        /*01f0*/ 	.word	0x000000ff
        /*01f4*/ 	.word	0x00033448
        /*01f8*/ 	.short	0x0100
        /*01fa*/ 	.byte	0x05
	.zero		1


	//   ....[11]....
        /*01fc*/ 	.word	0x000003e0
        /*0200*/ 	.word	0x000000ff
        /*0204*/ 	.word	0x00033478
        /*0208*/ 	.short	0x0100
        /*020a*/ 	.byte	0x05
	.zero		1


	//   ....[12]....
        /*020c*/ 	.word	0x000003f0
        /*0210*/ 	.word	0x000000ff
        /*0214*/ 	.word	0x00033420
        /*0218*/ 	.short	0x0100
        /*021a*/ 	.byte	0x05
	.zero		1


	//   ....[13]....
        /*021c*/ 	.word	0x00000400
        /*0220*/ 	.word	0x000000ff
        /*0224*/ 	.word	0x00033450
        /*0228*/ 	.short	0x0100
        /*022a*/ 	.byte	0x05
	.zero		1


	//   ....[14]....
        /*022c*/ 	.word	0x00000410
        /*0230*/ 	.word	0x000000ff
        /*0234*/ 	.word	0x00033480
        /*0238*/ 	.short	0x0100
        /*023a*/ 	.byte	0x05
	.zero		1


	//   ....[15]....
        /*023c*/ 	.word	0x00000420
        /*0240*/ 	.word	0x000000ff
        /*0244*/ 	.word	0x00033428
        /*0248*/ 	.short	0x0100
        /*024a*/ 	.byte	0x05
	.zero		1


	//   ....[16]....
        /*024c*/ 	.word	0x00000430
        /*0250*/ 	.word	0x000000ff
        /*0254*/ 	.word	0x00033458
        /*0258*/ 	.short	0x0100
        /*025a*/ 	.byte	0x05
	.zero		1


	//   ....[17]....
        /*025c*/ 	.word	0x00000440
        /*0260*/ 	.word	0x000000ff
        /*0264*/ 	.word	0x00033488
        /*0268*/ 	.short	0x0100
        /*026a*/ 	.byte	0x05
	.zero		1


	//   ....[18]....
        /*026c*/ 	.word	0x00000450
        /*0270*/ 	.word	0x000000ff
        /*0274*/ 	.word	0x00033490
        /*0278*/ 	.short	0x0100
        /*027a*/ 	.byte	0x05
	.zero		1


	//   ....[19]....
        /*027c*/ 	.word	0x00000460
        /*0280*/ 	.word	0x000000ff
        /*0284*/ 	.word	0x000334a0
        /*0288*/ 	.short	0x0100
        /*028a*/ 	.byte	0x05
	.zero		1


	//   ....[20]....
        /*028c*/ 	.word	0x00000470
        /*0290*/ 	.word	0x000000ff
        /*0294*/ 	.word	0x00033498
        /*0298*/ 	.short	0x0100
        /*029a*/ 	.byte	0x05
	.zero		1


	//   ....[21]....
        /*029c*/ 	.word	0x00000480
        /*02a0*/ 	.word	0x000000ff
        /*02a4*/ 	.word	0x000334a8
        /*02a8*/ 	.short	0x0100
        /*02aa*/ 	.byte	0x05
	.zero		1


	//   ....[22]....
        /*02ac*/ 	.word	0x00000750
        /*02b0*/ 	.word	0x0000000a
        /*02b4*/ 	.word	0x00000000
        /*02b8*/ 	.short	0x010a
        /*02ba*/ 	.byte	0xff
	.zero		1


	//   ....[23]....
        /*02bc*/ 	.word	0x00000770
        /*02c0*/ 	.word	0x0000000a
        /*02c4*/ 	.word	0x00000000
        /*02c8*/ 	.short	0x010a
        /*02ca*/ 	.byte	0xff
	.zero		1


	//   ....[24]....
        /*02cc*/ 	.word	0x00000950
        /*02d0*/ 	.word	0x00000006
        /*02d4*/ 	.word	0x00000000
        /*02d8*/ 	.short	0x010a
        /*02da*/ 	.byte	0xff
	.zero		1


	//   ....[25]....
        /*02dc*/ 	.word	0x00000970
        /*02e0*/ 	.word	0x00000006
        /*02e4*/ 	.word	0x00000000
        /*02e8*/ 	.short	0x010a
        /*02ea*/ 	.byte	0xff
	.zero		1


	//   ....[26]....
        /*02ec*/ 	.word	0x00000a60
        /*02f0*/ 	.word	0x00000006
        /*02f4*/ 	.word	0x00000000
        /*02f8*/ 	.short	0x0101
        /*02fa*/ 	.byte	0xff
	.zero		1


	//   ....[27]....
        /*02fc*/ 	.word	0x00000eb0
        /*0300*/ 	.word	0x00000002
        /*0304*/ 	.word	0x00033400
        /*0308*/ 	.short	0x010a
        /*030a*/ 	.byte	0xff
	.zero		1


	//   ....[28]....
        /*030c*/ 	.word	0x00001240
        /*0310*/ 	.word	0x00000002
        /*0314*/ 	.word	0x00000000
        /*0318*/ 	.short	0x0101
        /*031a*/ 	.byte	0xff
	.zero		1


	//   ....[29]....
        /*031c*/ 	.word	0x00001590
        /*0320*/ 	.word	0x00000003
        /*0324*/ 	.word	0x000334a0
        /*0328*/ 	.short	0x010a
        /*032a*/ 	.byte	0x09
	.zero		1


	//   ....[30]....
        /*032c*/ 	.word	0x00001650
        /*0330*/ 	.word	0x000000ff
        /*0334*/ 	.word	0x00033460
        /*0338*/ 	.short	0x010a
        /*033a*/ 	.byte	0x0e
	.zero		1


	//   ....[31]....
        /*033c*/ 	.word	0x00001a30
        /*0340*/ 	.word	0x000000ff
        /*0344*/ 	.word	0x00033460
        /*0348*/ 	.short	0x010a
        /*034a*/ 	.byte	0x0a
	.zero		1


	//   ....[32]....
        /*034c*/ 	.word	0x00001e60
        /*0350*/ 	.word	0x00000002
        /*0354*/ 	.word	0x000334a0
        /*0358*/ 	.short	0x010a
        /*035a*/ 	.byte	0xff
	.zero		1


	//   ....[33]....
        /*035c*/ 	.word	0x000020d0
        /*0360*/ 	.word	0x00000004
        /*0364*/ 	.word	0x00033430
        /*0368*/ 	.short	0x010a
        /*036a*/ 	.byte	0xff
	.zero		1


	//   ....[34]....
        /*036c*/ 	.word	0x00002470
        /*0370*/ 	.word	0x00000004
        /*0374*/ 	.word	0x00033438
        /*0378*/ 	.short	0x010a
        /*037a*/ 	.byte	0xff
	.zero		1


	//   ....[35]....
        /*037c*/ 	.word	0x000025e0
        /*0380*/ 	.word	0x00000004
        /*0384*/ 	.word	0x00033440
        /*0388*/ 	.short	0x010a
        /*038a*/ 	.byte	0xff
	.zero		1


	//   ....[36]....
        /*038c*/ 	.word	0x00002740
        /*0390*/ 	.word	0x00000004
        /*0394*/ 	.word	0x00033448
        /*0398*/ 	.short	0x010a
        /*039a*/ 	.byte	0xff
	.zero		1


	//   ....[37]....
        /*039c*/ 	.word	0x000028a0
        /*03a0*/ 	.word	0x00000004
        /*03a4*/ 	.word	0x00033450
        /*03a8*/ 	.short	0x010a
        /*03aa*/ 	.byte	0xff
	.zero		1


	//   ....[38]....
        /*03ac*/ 	.word	0x00002af0
        /*03b0*/ 	.word	0x00000004
        /*03b4*/ 	.word	0x00033458
        /*03b8*/ 	.short	0x010a
        /*03ba*/ 	.byte	0xff
	.zero		1


	//   ....[39]....
        /*03bc*/ 	.word	0x00002c20
        /*03c0*/ 	.word	0x00000004
        /*03c4*/ 	.word	0x00033430
        /*03c8*/ 	.short	0x010a
        /*03ca*/ 	.byte	0xff
	.zero		1


	//   ....[40]....
        /*03cc*/ 	.word	0x00002d50
        /*03d0*/ 	.word	0x00000004
        /*03d4*/ 	.word	0x00033438
        /*03d8*/ 	.short	0x010a
        /*03da*/ 	.byte	0xff
	.zero		1


	//   ....[41]....
        /*03dc*/ 	.word	0x00002e80
        /*03e0*/ 	.word	0x00000004
        /*03e4*/ 	.word	0x00033440
        /*03e8*/ 	.short	0x010a
        /*03ea*/ 	.byte	0xff
	.zero		1


	//   ....[42]....
        /*03ec*/ 	.word	0x000030a0
        /*03f0*/ 	.word	0x00000004
        /*03f4*/ 	.word	0x00033448
        /*03f8*/ 	.short	0x010a
        /*03fa*/ 	.byte	0xff
	.zero		1


	//   ....[43]....
        /*03fc*/ 	.word	0x000031d0
        /*0400*/ 	.word	0x00000004
        /*0404*/ 	.word	0x00033450
        /*0408*/ 	.short	0x010a
        /*040a*/ 	.byte	0xff
	.zero		1


	//   ....[44]....
        /*040c*/ 	.word	0x00003300
        /*0410*/ 	.word	0x00000004
        /*0414*/ 	.word	0x00033458
        /*0418*/ 	.short	0x010a
        /*041a*/ 	.byte	0xff
	.zero		1


	//   ....[45]....
        /*041c*/ 	.word	0x000037a0
        /*0420*/ 	.word	0x00000003
        /*0424*/ 	.word	0x00033490
        /*0428*/ 	.short	0x010a
        /*042a*/ 	.byte	0xff
	.zero		1


	//   ....[46]....
        /*042c*/ 	.word	0x00004f60
        /*0430*/ 	.word	0x00000003
        /*0434*/ 	.word	0x00000000
        /*0438*/ 	.short	0x0101
        /*043a*/ 	.byte	0xff
	.zero		1


	//   ....[47]....
        /*043c*/ 	.word	0x000052d0
        /*0440*/ 	.word	0x0000000a
        /*0444*/ 	.word	0x00000000
        /*0448*/ 	.short	0x010a
        /*044a*/ 	.byte	0xff
	.zero		1


	//   ....[48]....
        /*044c*/ 	.word	0x00005330
        /*0450*/ 	.word	0x00000006
        /*0454*/ 	.word	0x00000000
        /*0458*/ 	.short	0x010a
        /*045a*/ 	.byte	0xff
	.zero		1


	//   ....[49]....
        /*045c*/ 	.word	0x00005390
        /*0460*/ 	.word	0x00000002
        /*0464*/ 	.word	0x00033400
        /*0468*/ 	.short	0x010a
        /*046a*/ 	.byte	0xff
	.zero		1


	//   ....[50]....
        /*046c*/ 	.word	0x00005410
        /*0470*/ 	.word	0x00000003
        /*0474*/ 	.word	0x000334a0
        /*0478*/ 	.short	0x010a
        /*047a*/ 	.byte	0xff
	.zero		1


	//   ....[51]....
        /*047c*/ 	.word	0x00005480
        /*0480*/ 	.word	0x00000005
        /*0484*/ 	.word	0x00033460
        /*0488*/ 	.short	0x010a
        /*048a*/ 	.byte	0xff
	.zero		1


	//   ....[52]....
        /*048c*/ 	.word	0x000054f0
        /*0490*/ 	.word	0x00000003
        /*0494*/ 	.word	0x00033460
        /*0498*/ 	.short	0x010a
        /*049a*/ 	.byte	0xff
	.zero		1


	//   ....[53]....
        /*049c*/ 	.word	0x00005560
        /*04a0*/ 	.word	0x00000004
        /*04a4*/ 	.word	0x00033430
        /*04a8*/ 	.short	0x010a
        /*04aa*/ 	.byte	0xff
	.zero		1


	//   ....[54]....
        /*04ac*/ 	.word	0x000055d0
        /*04b0*/ 	.word	0x00000004
        /*04b4*/ 	.word	0x00033438
        /*04b8*/ 	.short	0x010a
        /*04ba*/ 	.byte	0xff
	.zero		1


	//   ....[55]....
        /*04bc*/ 	.word	0x00005640
        /*04c0*/ 	.word	0x00000004
        /*04c4*/ 	.word	0x00033440
        /*04c8*/ 	.short	0x010a
        /*04ca*/ 	.byte	0xff
	.zero		1


	//   ....[56]....
        /*04cc*/ 	.word	0x000056b0
        /*04d0*/ 	.word	0x00000004
        /*04d4*/ 	.word	0x00033448
        /*04d8*/ 	.short	0x010a
        /*04da*/ 	.byte	0xff
	.zero		1


	//   ....[57]....
        /*04dc*/ 	.word	0x00005720
        /*04e0*/ 	.word	0x00000004
        /*04e4*/ 	.word	0x00033450
        /*04e8*/ 	.short	0x010a
        /*04ea*/ 	.byte	0xff
	.zero		1


	//   ....[58]....
        /*04ec*/ 	.word	0x00005790
        /*04f0*/ 	.word	0x00000004
        /*04f4*/ 	.word	0x00033458
        /*04f8*/ 	.short	0x010a
        /*04fa*/ 	.byte	0xff
	.zero		1


	//   ....[59]....
        /*04fc*/ 	.word	0x000057e0
        /*0500*/ 	.word	0x00000004
        /*0504*/ 	.word	0x00033430
        /*0508*/ 	.short	0x010a
        /*050a*/ 	.byte	0xff
	.zero		1


	//   ....[60]....
        /*050c*/ 	.word	0x00005830
        /*0510*/ 	.word	0x00000004
        /*0514*/ 	.word	0x00033438
        /*0518*/ 	.short	0x010a
        /*051a*/ 	.byte	0xff
	.zero		1


	//   ....[61]....
        /*051c*/ 	.word	0x00005880
        /*0520*/ 	.word	0x00000004
        /*0524*/ 	.word	0x00033440
        /*0528*/ 	.short	0x010a
        /*052a*/ 	.byte	0xff
	.zero		1


	//   ....[62]....
        /*052c*/ 	.word	0x000058d0
        /*0530*/ 	.word	0x00000004
        /*0534*/ 	.word	0x00033448
        /*0538*/ 	.short	0x010a
        /*053a*/ 	.byte	0xff
	.zero		1


	//   ....[63]....
        /*053c*/ 	.word	0x00005920
        /*0540*/ 	.word	0x00000004
        /*0544*/ 	.word	0x00033450
        /*0548*/ 	.short	0x010a
        /*054a*/ 	.byte	0xff
	.zero		1


	//   ....[64]....
        /*054c*/ 	.word	0x00005970
        /*0550*/ 	.word	0x00000004
        /*0554*/ 	.word	0x00033458
        /*0558*/ 	.short	0x010a
        /*055a*/ 	.byte	0xff
	.zero		1


	//   ....[65]....
        /*055c*/ 	.word	0x000059e0
        /*0560*/ 	.word	0x00000003
        /*0564*/ 	.word	0x00033490
        /*0568*/ 	.short	0x010a
        /*056a*/ 	.byte	0xff
	.zero		1


	//----- nvinfo : EIATTR_NUM_MBARRIERS
	.align		4
.L_59:
        /*056c*/ 	.byte	0x03, 0x38
        /*056e*/ 	.short	0x0016


	//----- nvinfo : EIATTR_EXIT_INSTR_OFFSETS
	.align		4
        /*0570*/ 	.byte	0x04, 0x1c
        /*0572*/ 	.short	(.L_61 - .L_60)


	//   ....[0]....
.L_60:
        /*0574*/ 	.word	0x00000cc0


	//   ....[1]....
        /*0578*/ 	.word	0x000012a0


	//   ....[2]....
        /*057c*/ 	.word	0x00001de0


	//   ....[3]....
        /*0580*/ 	.word	0x00001e90


	//   ....[4]....
        /*0584*/ 	.word	0x00001ef0


	//   ....[5]....
        /*0588*/ 	.word	0x00003450


	//   ....[6]....
        /*058c*/ 	.word	0x000034b0


	//   ....[7]....
        /*0590*/ 	.word	0x000050c0


	//   ....[8]....
        /*0594*/ 	.word	0x000052b0


	//----- nvinfo : EIATTR_MAX_THREADS
	.align		4
.L_61:
        /*0598*/ 	.byte	0x04, 0x05
        /*059a*/ 	.short	(.L_63 - .L_62)
.L_62:
        /*059c*/ 	.word	0x00000100
        /*05a0*/ 	.word	0x00000001
        /*05a4*/ 	.word	0x00000001


	//----- nvinfo : EIATTR_CRS_STACK_SIZE
	.align		4
.L_63:
        /*05a8*/ 	.byte	0x04, 0x1e
        /*05aa*/ 	.short	(.L_65 - .L_64)
.L_64:
        /*05ac*/ 	.word	0x00000000


	//----- nvinfo : EIATTR_CBANK_PARAM_SIZE
	.align		4
.L_65:
        /*05b0*/ 	.byte	0x03, 0x19
        /*05b2*/ 	.short	0x02c0


	//----- nvinfo : EIATTR_PARAM_CBANK
	.align		4
        /*05b4*/ 	.byte	0x04, 0x0a
        /*05b6*/ 	.short	(.L_67 - .L_66)
	.align		4
.L_66:
        /*05b8*/ 	.word	index@(.nv.constant0._ZN9deep_gemm24sm100_fp8_gemm_1d1d_implILN4cute4UMMA5MajorE0ELS3_0ELj0ELj24576ELj1536ELj128ELj224ELj128ELj1ELj128ELj128ELj64ELj6ELj128ELj128ELj2ELb0ELj142ELNS_8GemmTypeE0ELb0EN7cutlass10bfloat16_tENS_16EpilogueIdentityEEEvPijjj14CUtensorMap_stS9_S9_S9_S9_)
        /*05bc*/ 	.short	0x0380
        /*05be*/ 	.short	0x02c0


	//----- nvinfo : EIATTR_SW_WAR
	.align		4
.L_67:
        /*05c0*/ 	.byte	0x04, 0x36
        /*05c2*/ 	.short	(.L_69 - .L_68)
.L_68:
        /*05c4*/ 	.word	0x00000008
.L_69:


//--------------------- .nv.compat                --------------------------
	.section	.nv.compat,"",@"SHT_CUDA_COMPAT_INFO"
	.align	4
        /*0000*/ 	.byte	0x02, 0x02, 0x02, 0x00, 0x02, 0x05, 0x05, 0x00, 0x02, 0x03, 0x01, 0x00, 0x02, 0x06, 0x01, 0x00


//--------------------- .nv.callgraph             --------------------------
	.section	.nv.callgraph,"",@"SHT_CUDA_CALLGRAPH"
	.align	4
	.sectionentsize	8
	.align		4
        /*0000*/ 	.word	0x00000000
	.align		4
        /*0004*/ 	.word	0xffffffff
	.align		4
        /*0008*/ 	.word	0x00000000
	.align		4
        /*000c*/ 	.word	0xfffffffe
	.align		4
        /*0010*/ 	.word	0x00000000
	.align		4
        /*0014*/ 	.word	0xfffffffd
	.align		4
        /*0018*/ 	.word	0x00000000
	.align		4
        /*001c*/ 	.word	0xfffffffc


//--------------------- .nv.constant4             --------------------------
	.section	.nv.constant4,"a",@progbits
	.align	8
	.align		8
.nv.constant4:
        /*0000*/ 	.dword	_ZN45_INTERNAL_0b7701c9_9_kernel_cu_f0e6994c_912934cuda3std3__45__cpo5beginE
	.align		8
        /*0008*/ 	.dword	_ZN45_INTERNAL_0b7701c9_9_kernel_cu_f0e6994c_912934cuda3std3__45__cpo3endE
	.align		8
        /*0010*/ 	.dword	_ZN45_INTERNAL_0b7701c9_9_kernel_cu_f0e6994c_912934cuda3std3__45__cpo6cbeginE
	.align		8
        /*0018*/ 	.dword	_ZN45_INTERNAL_0b7701c9_9_kernel_cu_f0e6994c_912934cuda3std3__45__cpo4cendE
	.align		8
        /*0020*/ 	.dword	_ZN45_INTERNAL_0b7701c9_9_kernel_cu_f0e6994c_912934cuda3std3__447_GLOBAL__N__0b7701c9_9_kernel_cu_f0e6994c_912936ignoreE
	.align		8
        /*0028*/ 	.dword	_ZN45_INTERNAL_0b7701c9_9_kernel_cu_f0e6994c_912934cuda3std3__419piecewise_constructE
	.align		8
        /*0030*/ 	.dword	_ZN45_INTERNAL_0b7701c9_9_kernel_cu_f0e6994c_912934cuda3std3__48in_placeE
	.align		8
        /*0038*/ 	.dword	_ZN45_INTERNAL_0b7701c9_9_kernel_cu_f0e6994c_912934cuda3std6ranges3__45__cpo4swapE
	.align		8
        /*0040*/ 	.dword	_ZN45_INTERNAL_0b7701c9_9_kernel_cu_f0e6994c_912934cuda3std6ranges3__45__cpo9iter_moveE
	.align		8
        /*0048*/ 	.dword	_ZN45_INTERNAL_0b7701c9_9_kernel_cu_f0e6994c_912934cute7productE
	.align		8
        /*0050*/ 	.dword	_ZN45_INTERNAL_0b7701c9_9_kernel_cu_f0e6994c_912934cute1_E


//--------------------- .text._ZN9deep_gemm24sm100_fp8_gemm_1d1d_implILN4cute4UMMA5MajorE0ELS3_0ELj0ELj24576ELj1536ELj128ELj224ELj128ELj1ELj128ELj128ELj64ELj6ELj128ELj128ELj2ELb0ELj142ELNS_8GemmTypeE0ELb0EN7cutlass10bfloat16_tENS_16EpilogueIdentityEEEvPijjj14CUtensorMap_stS9_S9_S9_S9_ --------------------------
	.section	.text._ZN9deep_gemm24sm100_fp8_gemm_1d1d_implILN4cute4UMMA5MajorE0ELS3_0ELj0ELj24576ELj1536ELj128ELj224ELj128ELj1ELj128ELj128ELj64ELj6ELj128ELj128ELj2ELb0ELj142ELNS_8GemmTypeE0ELb0EN7cutlass10bfloat16_tENS_16EpilogueIdentityEEEvPijjj14CUtensorMap_stS9_S9_S9_S9_,"ax",@progbits
	.align	128
        .global         _ZN9deep_gemm24sm100_fp8_gemm_1d1d_implILN4cute4UMMA5MajorE0ELS3_0ELj0ELj24576ELj1536ELj128ELj224ELj128ELj1ELj128ELj128ELj64ELj6ELj128ELj128ELj2ELb0ELj142ELNS_8GemmTypeE0ELb0EN7cutlass10bfloat16_tENS_16EpilogueIdentityEEEvPijjj14CUtensorMap_stS9_S9_S9_S9_
        .type           _ZN9deep_gemm24sm100_fp8_gemm_1d1d_implILN4cute4UMMA5MajorE0ELS3_0ELj0ELj24576ELj1536ELj128ELj224ELj128ELj1ELj128ELj128ELj64ELj6ELj128ELj128ELj2ELb0ELj142ELNS_8GemmTypeE0ELb0EN7cutlass10bfloat16_tENS_16EpilogueIdentityEEEvPijjj14CUtensorMap_stS9_S9_S9_S9_,@function
        .size           _ZN9deep_gemm24sm100_fp8_gemm_1d1d_implILN4cute4UMMA5MajorE0ELS3_0ELj0ELj24576ELj1536ELj128ELj224ELj128ELj1ELj128ELj128ELj64ELj6ELj128ELj128ELj2ELb0ELj142ELNS_8GemmTypeE0ELb0EN7cutlass10bfloat16_tENS_16EpilogueIdentityEEEvPijjj14CUtensorMap_stS9_S9_S9_S9_,(.L_x_106 - _ZN9deep_gemm24sm100_fp8_gemm_1d1d_implILN4cute4UMMA5MajorE0ELS3_0ELj0ELj24576ELj1536ELj128ELj224ELj128ELj1ELj128ELj128ELj64ELj6ELj128ELj128ELj2ELb0ELj142ELNS_8GemmTypeE0ELb0EN7cutlass10bfloat16_tENS_16EpilogueIdentityEEEvPijjj14CUtensorMap_stS9_S9_S9_S9_)
        .other          _ZN9deep_gemm24sm100_fp8_gemm_1d1d_implILN4cute4UMMA5MajorE0ELS3_0ELj0ELj24576ELj1536ELj128ELj224ELj128ELj1ELj128ELj128ELj64ELj6ELj128ELj128ELj2ELb0ELj142ELNS_8GemmTypeE0ELb0EN7cutlass10bfloat16_tENS_16EpilogueIdentityEEEvPijjj14CUtensorMap_stS9_S9_S9_S9_,@"STO_CUDA_ENTRY STV_DEFAULT"
_ZN9deep_gemm24sm100_fp8_gemm_1d1d_implILN4cute4UMMA5MajorE0ELS3_0ELj0ELj24576ELj1536ELj128ELj224ELj128ELj1ELj128ELj128ELj64ELj6ELj128ELj128ELj2ELb0ELj142ELNS_8GemmTypeE0ELb0EN7cutlass10bfloat16_tENS_16EpilogueIdentityEEEvPijjj14CUtensorMap_stS9_S9_S9_S9_:
.text._ZN9deep_gemm24sm100_fp8_gemm_1d1d_implILN4cute4UMMA5MajorE0ELS3_0ELj0ELj24576ELj1536ELj128ELj224ELj128ELj1ELj128ELj128ELj64ELj6ELj128ELj128ELj2ELb0ELj142ELNS_8GemmTypeE0ELb0EN7cutlass10bfloat16_tENS_16EpilogueIdentityEEEvPijjj14CUtensorMap_stS9_S9_S9_S9_:
[----:B------:R-:W1:Y:S01]  /*0000*/  LDC R1, c[0x0][0x37c] ;  /* 0x0000df00ff017b82 */ /* 0x000e620000000800 */
[----:B------:R-:W2:Y:S02]  /*0010*/  S2R R0, SR_TID.X ;  /* 0x0000000000007919 */ /* 0x000ea40000002100 */
[----:B--2---:R-:W-:-:S05]  /*0020*/  SHF.R.U32.HI R0, RZ, 0x5, R0 ;  /* 0x00000005ff007819 */ /* 0x004fca0000011600 */
[----:B------:R-:W2:Y:S02]  /*0030*/  SHFL.IDX PT, R21, R0, RZ, 0x1f ;  /* 0x00001fff00157589 */ /* 0x000ea400000e0000 */
[----:B--2---:R-:W-:-:S13]  /*0040*/  ISETP.NE.AND P0, PT, R21, 0x2, PT ;  /* 0x000000021500780c */ /* 0x004fda0003f05270 */
[----:B-1----:R-:W-:Y:S05]  /*0050*/  @!P0 BRA `(.L_x_0) ;  /* 0x0000000400188947 */ /* 0x002fea0003800000 */
[----:B------:R-:W-:-:S13]  /*0060*/  ISETP.NE.AND P0, PT, R21, 0x1, PT ;  /* 0x000000011500780c */ /* 0x000fda0003f05270 */
[----:B------:R-:W-:Y:S05]  /*0070*/  @!P0 BRA `(.L_x_1) ;  /* 0x0000000000608947 */ /* 0x000fea0003800000 */
[----:B------:R-:W-:-:S13]  /*0080*/  ISETP.NE.AND P0, PT, R21, RZ, PT ;  /* 0x000000ff1500720c */ /* 0x000fda0003f05270 */
[----:B------:R-:W-:Y:S05]  /*0090*/  @P0 BRA `(.L_x_2) ;  /* 0x0000000800940947 */ /* 0x000fea0003800000 */
[----:B------:R-:W-:Y:S01]  /*00a0*/  ELECT P0, URZ, PT ;  /* 0x0000000000ff782f */ /* 0x000fe20003800000 */
[----:B------:R-:W-:-:S12]  /*00b0*/  BSSY.RECONVERGENT B0, `(.L_x_3) ;  /* 0x0000013000007945 */ /* 0x000fd80003800200 */
[----:B------:R-:W-:Y:S05]  /*00c0*/  @!P0 BRA `(.L_x_4) ;  /* 0x0000000000448947 */ /* 0x000fea0003800000 */
[----:B------:R-:W1:Y:S02]  /*00d0*/  LDCU.64 UR4, c[0x0][0x348] ;  /* 0x00006900ff0477ac */ /* 0x000e640008000a00 */
[----:B-1----:R-:W-:Y:S02]  /*00e0*/  UIADD3 UR12, UP4, UPT, UR4, 0x40, URZ ;  /* 0x00000040040c7890 */ /* 0x002fe4000ff9e0ff */
[----:B------:R-:W-:Y:S02]  /*00f0*/  UIADD3 UR10, UP3, UPT, UR4, 0xc0, URZ ;  /* 0x000000c0040a7890 */ /* 0x000fe4000ff7e0ff */
[----:B------:R-:W-:Y:S02]  /*0100*/  UIADD3 UR8, UP2, UPT, UR4, 0x140, URZ ;  /* 0x0000014004087890 */ /* 0x000fe4000ff5e0ff */
[----:B------:R-:W-:Y:S02]  /*0110*/  UIADD3 UR6, UP1, UPT, UR4, 0x1c0, URZ ;  /* 0x000001c004067890 */ /* 0x000fe4000ff3e0ff */
[----:B------:R-:W-:-:S02]  /*0120*/  UIADD3 UR4, UP0, UPT, UR4, 0x240, URZ ;  /* 0x0000024004047890 */ /* 0x000fc4000ff1e0ff */
[----:B------:R-:W-:Y:S02]  /*0130*/  UIADD3.X UR13, UPT, UPT, URZ, UR5, URZ, UP4, !UPT ;  /* 0x00000005ff0d7290 */ /* 0x000fe4000a7fe4ff */
[----:B------:R-:W-:Y:S02]  /*0140*/  UIADD3.X UR11, UPT, UPT, URZ, UR5, URZ, UP3, !UPT ;  /* 0x00000005ff0b7290 */ /* 0x000fe40009ffe4ff */
[----:B------:R-:W-:Y:S02]  /*0150*/  UIADD3.X UR9, UPT, UPT, URZ, UR5, URZ, UP2, !UPT ;  /* 0x00000005ff097290 */ /* 0x000fe400097fe4ff */
[----:B------:R-:W-:Y:S02]  /*0160*/  UIADD3.X UR7, UPT, UPT, URZ, UR5, URZ, UP1, !UPT ;  /* 0x00000005ff077290 */ /* 0x000fe40008ffe4ff */
[----:B------:R-:W-:Y:S01]  /*0170*/  UIADD3.X UR5, UPT, UPT, URZ, UR5, URZ, UP0, !UPT ;  /* 0x00000005ff057290 */ /* 0x000fe200087fe4ff */
[----:B------:R1:W-:Y:S02]  /*0180*/  UTMACCTL.PF [UR12] ;  /* 0x000000000c0079b9 */ /* 0x0003e40008040000 */
[----:B------:R1:W-:Y:S02]  /*0190*/  UTMACCTL.PF [UR10] ;  /* 0x000000000a0079b9 */ /* 0x0003e40008040000 */
[----:B------:R1:W-:Y:S02]  /*01a0*/  UTMACCTL.PF [UR8] ;  /* 0x00000000080079b9 */ /* 0x0003e40008040000 */
[----:B------:R1:W-:Y:S02]  /*01b0*/  UTMACCTL.PF [UR6] ;  /* 0x00000000060079b9 */ /* 0x0003e40008040000 */
[----:B------:R1:W-:Y:S02]  /*01c0*/  UTMACCTL.PF [UR4] ;  /* 0x00000000040079b9 */ /* 0x0003e40008040000 */
[----:B-1----:R-:W-:Y:S01]  /*01d0*/  NOP ;  /* 0x0000000000007918 */ /* 0x002fe20000000000 */
.L_x_4:
[----:B------:R-:W-:Y:S05]  /*01e0*/  BSYNC.RECONVERGENT B0 ;  /* 0x0000000000007941 */ /* 0x000fea0003800200 */
.L_x_3:
[----:B------:R-:W-:Y:S05]  /*01f0*/  BRA `(.L_x_2) ;  /* 0x00000008003c7947 */ /* 0x000fea0003800000 */
.L_x_1:
[----:B------:R-:W-:Y:S01]  /*0200*/  ELECT P0, URZ, PT ;  /* 0x0000000000ff782f */ /* 0x000fe20003800000 */
[----:B------:R-:W-:-:S12]  /*0210*/  BSSY.RECONVERGENT B0, `(.L_x_5) ;  /* 0x0000029000007945 */ /* 0x000fd80003800200 */
[----:B------:R-:W-:Y:S05]  /*0220*/  @!P0 BRA `(.L_x_6) ;  /* 0x00000000009c8947 */ /* 0x000fea0003800000 */
[----:B------:R-:W1:Y:S01]  /*0230*/  S2UR UR5, SR_CgaCtaId ;  /* 0x00000000000579c3 */ /* 0x000e620000008800 */
[----:B------:R-:W-:Y:S01]  /*0240*/  UMOV UR7, 0x400 ;  /* 0x0000040000077882 */ /* 0x000fe20000000000 */
[----:B------:R-:W-:Y:S01]  /*0250*/  UMOV UR6, 0x1 ;  /* 0x0000000100067882 */ /* 0x000fe20000000000 */
[----:B------:R-:W-:Y:S02]  /*0260*/  UMOV UR4, 0x40 ;  /* 0x0000004000047882 */ /* 0x000fe40000000000 */
[----:B------:R-:W-:-:S04]  /*0270*/  UIADD3 UR8, UPT, UPT, -UR4, 0x100000, URZ ;  /* 0x0010000004087890 */ /* 0x000fc8000fffe1ff */
[----:B------:R-:W-:Y:S02]  /*0280*/  USHF.L.U32 UR9, UR8, 0xb, URZ ;  /* 0x0000000b08097899 */ /* 0x000fe400080006ff */
[----:B------:R-:W-:Y:S01]  /*0290*/  USHF.L.U32 UR8, UR8, 0x1, URZ ;  /* 0x0000000108087899 */ /* 0x000fe200080006ff */
[----:B------:R-:W-:Y:S02]  /*02a0*/  UMOV UR4, 0x100 ;  /* 0x0000010000047882 */ /* 0x000fe40000000000 */
[----:B------:R-:W-:-:S04]  /*02b0*/  UIADD3 UR10, UPT, UPT, -UR4, 0x100000, URZ ;  /* 0x00100000040a7890 */ /* 0x000fc8000fffe1ff */
[----:B------:R-:W-:Y:S02]  /*02c0*/  USHF.L.U32 UR11, UR10, 0xb, URZ ;  /* 0x0000000b0a0b7899 */ /* 0x000fe400080006ff */
[----:B------:R-:W-:Y:S02]  /*02d0*/  USHF.L.U32 UR10, UR10, 0x1, URZ ;  /* 0x000000010a0a7899 */ /* 0x000fe400080006ff */
[----:B-1----:R-:W-:Y:S02]  /*02e0*/  ULEA UR5, UR5, UR7, 0x18 ;  /* 0x0000000705057291 */ /* 0x002fe4000f8ec0ff */
[----:B------:R-:W-:-:S04]  /*02f0*/  UIADD3 UR6, UPT, UPT, -UR6, 0x100000, URZ ;  /* 0x0010000006067890 */ /* 0x000fc8000fffe1ff */
[----:B------:R-:W-:Y:S02]  /*0300*/  USHF.L.U32 UR7, UR6, 0xb, URZ ;  /* 0x0000000b06077899 */ /* 0x000fe400080006ff */
[----:B------:R-:W-:Y:S01]  /*0310*/  USHF.L.U32 UR6, UR6, 0x1, URZ ;  /* 0x0000000106067899 */ /* 0x000fe200080006ff */
[----:B------:R-:W1:Y:S11]  /*0320*/  FENCE.VIEW.ASYNC.S ;  /* 0x00000000000073c6 */ /* 0x000e760000000000 */
[----:B-1----:R1:W2:Y:S01]  /*0330*/  SYNCS.EXCH.64 URZ, [UR5+0x33400], UR6 ;  /* 0x0334000605ff75b2 */ /* 0x0022a20008000100 */
[----:B------:R1:W3:Y:S01]  /*0340*/  SYNCS.EXCH.64 URZ, [UR5+0x33430], UR6 ;  /* 0x0334300605ff75b2 */ /* 0x0002e20008000100 */
[----:B------:R1:W4:Y:S01]  /*0350*/  SYNCS.EXCH.64 URZ, [UR5+0x33460], UR8 ;  /* 0x0334600805ff75b2 */ /* 0x0003220008000100 */
[----:B------:R1:W5:Y:S01]  /*0360*/  SYNCS.EXCH.64 URZ, [UR5+0x33408], UR6 ;  /* 0x0334080605ff75b2 */ /* 0x0003620008000100 */
[----:B------:R1:W1:Y:S01]  /*0370*/  SYNCS.EXCH.64 URZ, [UR5+0x33438], UR6 ;  /* 0x0334380605ff75b2 */ /* 0x0002620008000100 */
        /* <DEDUP_REMOVED lines=17> */
[----:B------:R-:W-:Y:S01]  /*0490*/  NOP ;  /* 0x0000000000007918 */ /* 0x000fe20000000000 */
.L_x_6:
[----:B-1----:R-:W-:Y:S05]  /*04a0*/  BSYNC.RECONVERGENT B0 ;  /* 0x0000000000007941 */ /* 0x002fea0003800200 */
.L_x_5:
[----:B------:R-:W-:Y:S05]  /*04b0*/  BRA `(.L_x_2) ;  /* 0x00000004008c7947 */ /* 0x000fea0003800000 */
.L_x_0:
[----:B------:R-:W1:Y:S01]  /*04c0*/  S2R R4, SR_CgaCtaId ;  /* 0x0000000000047919 */ /* 0x000e620000008800 */
[----:B------:R-:W-:Y:S01]  /*04d0*/  NOP ;  /* 0x0000000000007918 */ /* 0x000fe20000000000 */
[----:B------:R-:W-:-:S04]  /*04e0*/  MOV R3, 0x40 ;  /* 0x0000004000037802 */ /* 0x000fc80000000f00 */
[----:B-1----:R-:W-:Y:S02]  /*04f0*/  LEA R2, R4, R3, 0x18 ;  /* 0x0000000304027211 */ /* 0x002fe400078ec0ff */
[----:B------:R-:W-:-:S03]  /*0500*/  MOV R3, 0x400 ;  /* 0x0000040000037802 */ /* 0x000fc60000000f00 */
[----:B------:R-:W1:Y:S02]  /*0510*/  LDS.U8 R0, [R2] ;  /* 0x0000000002007984 */ /* 0x000e640000000000 */
[----:B-1----:R-:W-:Y:S02]  /*0520*/  ISETP.NE.AND P0, PT, R0, RZ, PT ;  /* 0x000000ff0000720c */ /* 0x002fe40003f05270 */
[----:B------:R-:W-:-:S11]  /*0530*/  LEA R0, R4, R3, 0x18 ;  /* 0x0000000304007211 */ /* 0x000fd600078ec0ff */
[----:B------:R-:W-:Y:S05]  /*0540*/  @P0 BRA `(.L_x_7) ;  /* 0x0000000400500947 */ /* 0x000fea0003800000 */
[C---:B------:R-:W-:Y:S02]  /*0550*/  LOP3.LUT R2, R4.reuse, 0x1, RZ, 0xc0, !PT ;  /* 0x0000000104027812 */ /* 0x040fe400078ec0ff */
[----:B------:R-:W-:Y:S02]  /*0560*/  LOP3.LUT R11, R4, 0x1, RZ, 0x3c, !PT ;  /* 0x00000001040b7812 */ /* 0x000fe400078e3cff */
[----:B------:R-:W-:-:S13]  /*0570*/  ISETP.NE.U32.AND P1, PT, R2, 0x1, PT ;  /* 0x000000010200780c */ /* 0x000fda0003f25070 */
[----:B------:R-:W-:Y:S05]  /*0580*/  @!P1 BRA `(.L_x_8) ;  /* 0x0000000000c49947 */ /* 0x000fea0003800000 */
[----:B------:R-:W-:Y:S01]  /*0590*/  ELECT P0, URZ, PT ;  /* 0x0000000000ff782f */ /* 0x000fe20003800000 */
[----:B------:R-:W-:-:S12]  /*05a0*/  BSSY B0, `(.L_x_8) ;  /* 0x000002f000007945 */ /* 0x000fd80003800000 */
[----:B------:R-:W-:Y:S05]  /*05b0*/  @!P0 BRA `(.L_x_9) ;  /* 0x0000000000b48947 */ /* 0x000fea0003800000 */
[----:B------:R-:W-:-:S05]  /*05c0*/  UMOV UR4, 0x10 ;  /* 0x0000001000047882 */ /* 0x000fca0000000000 */
[----:B------:R-:W-:Y:S04]  /*05d0*/  DEPBAR.LE SB1, 0x36 ;  /* 0x00009d800000791a */ /* 0x000fe80000000000 */
[----:B------:R-:W1:Y:S02]  /*05e0*/  UTCATOMSWS.2CTA.FIND_AND_SET.ALIGN UP0, UR4, UR4 ;  /* 0x00000004000475e3 */ /* 0x000e640008200800 */
[----:B-1----:R-:W-:Y:S01]  /*05f0*/  PLOP3.LUT P0, PT, PT, PT, UP0, 0x80, 0x8 ;  /* 0x000000000008781c */ /* 0x002fe20003f0f008 */
[----:B------:R-:W-:-:S03]  /*0600*/  IMAD.U32 R9, RZ, RZ, UR4 ;  /* 0x00000004ff097e24 */ /* 0x000fc6000f8e00ff */
[----:B------:R-:W-:-:S04]  /*0610*/  SEL R2, RZ, 0xffffffff, !P0 ;  /* 0xffffffffff027807 */ /* 0x000fc80004000000 */
[----:B------:R-:W-:-:S13]  /*0620*/  ISETP.NE.AND P0, PT, R2, RZ, PT ;  /* 0x000000ff0200720c */ /* 0x000fda0003f05270 */
[----:B------:R-:W-:Y:S05]  /*0630*/  @P0 BRA `(.L_x_10) ;  /* 0x0000000000240947 */ /* 0x000fea0003800000 */
.L_x_11:
[----:B------:R-:W-:Y:S05]  /*0640*/  NANOSLEEP 0x64 ;  /* 0x000000640000795d */ /* 0x000fea0003800000 */
[----:B------:R-:W-:-:S05]  /*0650*/  UMOV UR4, 0x10 ;  /* 0x0000001000047882 */ /* 0x000fca0000000000 */
[----:B------:R-:W-:Y:S04]  /*0660*/  DEPBAR.LE SB1, 0x36 ;  /* 0x00009d800000791a */ /* 0x000fe80000000000 */
[----:B------:R-:W1:Y:S02]  /*0670*/  UTCATOMSWS.2CTA.FIND_AND_SET.ALIGN UP0, UR4, UR4 ;  /* 0x00000004000475e3 */ /* 0x000e640008200800 */
[----:B-1----:R-:W-:Y:S01]  /*0680*/  PLOP3.LUT P0, PT, PT, PT, UP0, 0x80, 0x8 ;  /* 0x000000000008781c */ /* 0x002fe20003f0f008 */
[----:B------:R-:W-:-:S03]  /*0690*/  IMAD.U32 R9, RZ, RZ, UR4 ;  /* 0x00000004ff097e24 */ /* 0x000fc6000f8e00ff */
[----:B------:R-:W-:-:S04]  /*06a0*/  SEL R2, RZ, 0xffffffff, !P0 ;  /* 0xffffffffff027807 */ /* 0x000fc80004000000 */
[----:B------:R-:W-:-:S13]  /*06b0*/  ISETP.NE.AND P0, PT, R2, RZ, PT ;  /* 0x000000ff0200720c */ /* 0x000fda0003f05270 */
[----:B------:R-:W-:Y:S05]  /*06c0*/  @!P0 BRA `(.L_x_11) ;  /* 0xfffffffc00dc8947 */ /* 0x000fea000383ffff */
.L_x_10:
[----:B------:R-:W-:Y:S01]  /*06d0*/  MOV R3, 0x60 ;  /* 0x0000006000037802 */ /* 0x000fe20000000f00 */
[----:B------:R-:W-:Y:S02]  /*06e0*/  VIADD R2, R0, 0x334b0 ;  /* 0x000334b000027836 */ /* 0x000fe40000000000 */
[----:B------:R-:W-:Y:S01]  /*06f0*/  IMAD.MOV.U32 R8, RZ, RZ, 0x4 ;  /* 0x00000004ff087424 */ /* 0x000fe200078e00ff */
[----:B------:R-:W-:Y:S02]  /*0700*/  LEA R12, R4, R3, 0x18 ;  /* 0x00000003040c7211 */ /* 0x000fe400078ec0ff */
[----:B------:R-:W-:-:S03]  /*0710*/  MOV R3, 0x58 ;  /* 0x0000005800037802 */ /* 0x000fc60000000f00 */
[----:B------:R-:W1:Y:S01]  /*0720*/  LDS R6, [R12] ;  /* 0x000000000c067984 */ /* 0x000e620000000800 */
[----:B------:R-:W-:Y:S01]  /*0730*/  LEA R10, R4, R3, 0x18 ;  /* 0x00000003040a7211 */ /* 0x000fe200078ec0ff */
[----:B-1----:R-:W-:-:S04]  /*0740*/  IMAD.U32 R6, R6, -0x80000000, RZ ;  /* 0x8000000006067824 */ /* 0x002fc800078e00ff */
[----:B------:R-:W1:Y:S02]  /*0750*/  SYNCS.PHASECHK.TRANS64.TRYWAIT P0, [R10+URZ], R6 ;  /* 0x000000060a0075a7 */ /* 0x000e6400080011ff */
[----:B-1----:R-:W-:Y:S05]  /*0760*/  @P0 BRA `(.L_x_12) ;  /* 0x0000000000080947 */ /* 0x002fea0003800000 */
[----:B------:R-:W1:Y:S02]  /*0770*/  SYNCS.PHASECHK.TRANS64.TRYWAIT P0, [R10+URZ], R6 ;  /* 0x000000060a0075a7 */ /* 0x000e6400080011ff */
[----:B-1----:R-:W-:Y:S05]  /*0780*/  @!P0 BRA `(.L_x_13) ;  /* 0x0000004800cc8947 */ /* 0x002fea0003800000 */
.L_x_12:
[----:B------:R-:W-:Y:S01]  /*0790*/  PRMT R3, R11, 0x654, R10 ;  /* 0x000006540b037816 */ /* 0x000fe2000000000a */
[----:B-1----:R-:W-:Y:S01]  /*07a0*/  IMAD.SHL.U32 R7, R9, 0x20, RZ ;  /* 0x0000002009077824 */ /* 0x002fe200078e00ff */
[----:B------:R-:W-:Y:S01]  /*07b0*/  PRMT R2, R11, 0x654, R2 ;  /* 0x000006540b027816 */ /* 0x000fe20000000002 */
[----:B------:R-:W-:Y:S01]  /*07c0*/  IMAD.MOV.U32 R6, RZ, RZ, 0xffff ;  /* 0x0000ffffff067424 */ /* 0x000fe200078e00ff */
[----:B------:R1:W-:Y:S01]  /*07d0*/  SYNCS.ARRIVE.TRANS64.RED RZ, [R3+URZ], R8 ;  /* 0x0000000803ff79a7 */ /* 0x0003e200080004ff */
[----:B------:R-:W-:Y:S01]  /*07e0*/  IMAD.MOV.U32 R5, RZ, RZ, 0x1 ;  /* 0x00000001ff057424 */ /* 0x000fe200078e00ff */
[----:B------:R1:W-:Y:S01]  /*07f0*/  STS [R0+0x334b0], R7 ;  /* 0x0334b00700007388 */ /* 0x0003e20000000800 */
[----:B------:R-:W-:Y:S01]  /*0800*/  VIADD R10, R9, 0x10 ;  /* 0x00000010090a7836 */ /* 0x000fe20000000000 */
[----:B------:R-:W-:Y:S02]  /*0810*/  SHF.L.U32 R6, R6, R9, RZ ;  /* 0x0000000906067219 */ /* 0x000fe400000006ff */
[----:B------:R1:W-:Y:S01]  /*0820*/  STAS [R2.64], R9 ;  /* 0x0000000902007dbd */ /* 0x0003e2000c0008ff */
[----:B------:R-:W-:-:S02]  /*0830*/  MOV R15, 0x50 ;  /* 0x00000050000f7802 */ /* 0x000fc40000000f00 */
[----:B------:R-:W-:Y:S02]  /*0840*/  SHF.L.U32 R13, R5, R10, RZ ;  /* 0x0000000a050d7219 */ /* 0x000fe400000006ff */
[----:B------:R-:W-:Y:S02]  /*0850*/  LEA R15, R4, R15, 0x18 ;  /* 0x0000000f040f7211 */ /* 0x000fe400078ec0ff */
[----:B------:R-:W-:-:S05]  /*0860*/  LOP3.LUT R6, R13, R6, RZ, 0xfc, !PT ;  /* 0x000000060d067212 */ /* 0x000fca00078efcff */
[----:B------:R1:W-:Y:S04]  /*0870*/  ATOMS.OR RZ, [R15], R6 ;  /* 0x000000060fff738c */ /* 0x0003e80003000000 */
[----:B------:R1:W-:Y:S02]  /*0880*/  ATOMS.XOR RZ, [R12], R5 ;  /* 0x000000050cff738c */ /* 0x0003e40003800000 */
.L_x_9:
[----:B------:R-:W-:Y:S05]  /*0890*/  BSYNC B0 ;  /* 0x0000000000007941 */ /* 0x000fea0003800000 */
.L_x_8:
[----:B------:R-:W-:Y:S05]  /*08a0*/  @P1 BRA `(.L_x_14) ;  /* 0x0000000000881947 */ /* 0x000fea0003800000 */
[----:B------:R-:W-:Y:S05]  /*08b0*/  WARPSYNC.ALL ;  /* 0x0000000000007948 */ /* 0x000fea0003800000 */
[----:B------:R-:W-:Y:S01]  /*08c0*/  NOP ;  /* 0x0000000000007918 */ /* 0x000fe20000000000 */
[----:B------:R-:W-:-:S13]  /*08d0*/  ELECT P0, URZ, PT ;  /* 0x0000000000ff782f */ /* 0x000fda0003800000 */
[----:B------:R-:W-:Y:S05]  /*08e0*/  @!P0 BRA `(.L_x_14) ;  /* 0x0000000000788947 */ /* 0x000fea0003800000 */
[----:B-1----:R-:W-:Y:S02]  /*08f0*/  MOV R5, 0x60 ;  /* 0x0000006000057802 */ /* 0x002fe40000000f00 */
[----:B------:R-:W-:Y:S02]  /*0900*/  MOV R3, 0x58 ;  /* 0x0000005800037802 */ /* 0x000fe40000000f00 */
[C---:B------:R-:W-:Y:S02]  /*0910*/  LEA R5, R4.reuse, R5, 0x18 ;  /* 0x0000000504057211 */ /* 0x040fe400078ec0ff */
[----:B------:R-:W-:-:S03]  /*0920*/  LEA R6, R4, R3, 0x18 ;  /* 0x0000000304067211 */ /* 0x000fc600078ec0ff */
[----:B------:R-:W1:Y:S02]  /*0930*/  LDS R2, [R5] ;  /* 0x0000000005027984 */ /* 0x000e640000000800 */
[----:B-1----:R-:W-:-:S04]  /*0940*/  IMAD.U32 R2, R2, -0x80000000, RZ ;  /* 0x8000000002027824 */ /* 0x002fc800078e00ff */
[----:B------:R-:W1:Y:S02]  /*0950*/  SYNCS.PHASECHK.TRANS64.TRYWAIT P0, [R6+URZ], R2 ;  /* 0x00000002060075a7 */ /* 0x000e6400080011ff */
[----:B-1----:R-:W-:Y:S05]  /*0960*/  @P0 BRA `(.L_x_15) ;  /* 0x0000000000080947 */ /* 0x002fea0003800000 */
[----:B------:R-:W1:Y:S02]  /*0970*/  SYNCS.PHASECHK.TRANS64.TRYWAIT P0, [R6+URZ], R2 ;  /* 0x00000002060075a7 */ /* 0x000e6400080011ff */
[----:B-1----:R-:W-:Y:S05]  /*0980*/  @!P0 BRA `(.L_x_16) ;  /* 0x0000004800648947 */ /* 0x002fea0003800000 */
.L_x_15:
[----:B------:R-:W2:Y:S01]  /*0990*/  LDS R8, [R0+0x334b0] ;  /* 0x0334b00000087984 */ /* 0x000ea20000000800 */
[----:B-1----:R-:W-:Y:S01]  /*09a0*/  IMAD.MOV.U32 R3, RZ, RZ, 0xffff ;  /* 0x0000ffffff037424 */ /* 0x002fe200078e00ff */
[----:B------:R-:W-:Y:S01]  /*09b0*/  PRMT R6, R11, 0x654, R6 ;  /* 0x000006540b067816 */ /* 0x000fe20000000006 */
[----:B------:R-:W-:Y:S02]  /*09c0*/  IMAD.MOV.U32 R2, RZ, RZ, 0x1 ;  /* 0x00000001ff027424 */ /* 0x000fe400078e00ff */
[C---:B--2---:R-:W-:Y:S01]  /*09d0*/  IMAD.SHL.U32 R9, R8.reuse, 0x20, RZ ;  /* 0x0000002008097824 */ /* 0x044fe200078e00ff */
[----:B------:R-:W-:Y:S01]  /*09e0*/  SHF.L.U32 R3, R3, R8, RZ ;  /* 0x0000000803037219 */ /* 0x000fe200000006ff */
[----:B------:R-:W-:-:S03]  /*09f0*/  VIADD R7, R8, 0x10 ;  /* 0x0000001008077836 */ /* 0x000fc60000000000 */
[----:B------:R2:W-:Y:S02]  /*0a00*/  STS [R0+0x334b0], R9 ;  /* 0x0334b00900007388 */ /* 0x0005e40000000800 */
[----:B------:R-:W-:Y:S02]  /*0a10*/  SHF.L.U32 R8, R2, R7, RZ ;  /* 0x0000000702087219 */ /* 0x000fe400000006ff */
[----:B------:R-:W-:Y:S02]  /*0a20*/  MOV R7, 0x50 ;  /* 0x0000005000077802 */ /* 0x000fe40000000f00 */
[----:B------:R-:W-:Y:S02]  /*0a30*/  LOP3.LUT R3, R8, R3, RZ, 0xfc, !PT ;  /* 0x0000000308037212 */ /* 0x000fe400078efcff */
[----:B------:R-:W-:-:S05]  /*0a40*/  LEA R4, R4, R7, 0x18 ;  /* 0x0000000704047211 */ /* 0x000fca00078ec0ff */
[----:B------:R2:W-:Y:S01]  /*0a50*/  ATOMS.OR RZ, [R4], R3 ;  /* 0x0000000304ff738c */ /* 0x0005e20003000000 */
[----:B------:R2:W-:Y:S03]  /*0a60*/  SYNCS.ARRIVE.TRANS64.RED.A1T0 RZ, [R6+URZ], RZ ;  /* 0x000000ff06ff79a7 */ /* 0x0005e600081004ff */
[----:B------:R2:W-:Y:S01]  /*0a70*/  ATOMS.XOR RZ, [R5], R2 ;  /* 0x0000000205ff738c */ /* 0x0005e20003800000 */
[----:B------:R-:W-:Y:S05]  /*0a80*/  BRA `(.L_x_14) ;  /* 0x0000000000107947 */ /* 0x000fea0003800000 */
.L_x_7:
[----:B------:R-:W-:Y:S02]  /*0a90*/  MOV R3, 0xffffffff ;  /* 0xffffffff00037802 */ /* 0x000fe40000000f00 */
[----:B------:R-:W-:-:S03]  /*0aa0*/  MOV R2, 0xad0 ;  /* 0x00000ad000027802 */ /* 0x000fc60000000f00 */
[----:B------:R1:W-:Y:S04]  /*0ab0*/  STS [R0+0x334b0], R3 ;  /* 0x0334b00300007388 */ /* 0x0003e80000000800 */
[----:B-1----:R-:W-:Y:S05]  /*0ac0*/  CALL.REL.NOINC `($__internal_1_$__cuda_sm10x_tcgen05_guardrail_trap_phase_invalid_during_alloc) ;  /* 0x0000004c00e47944 */ /* 0x002fea0003c00000 */
.L_x_14:
[----:B------:R-:W-:Y:S05]  /*0ad0*/  WARPSYNC.ALL ;  /* 0x0000000000007948 */ /* 0x000fea0003800000 */
[----:B------:R-:W-:Y:S01]  /*0ae0*/  NOP ;  /* 0x0000000000007918 */ /* 0x000fe20000000000 */
.L_x_2:
[----:B------:R-:W1:Y:S02]  /*0af0*/  LDCU UR4, c[0x0][0x36c] ;  /* 0x00006d80ff0477ac */ /* 0x000e640008000800 */
[----:B-1----:R-:W-:-:S09]  /*0b00*/  UISETP.EQ.U32.AND UP0, UPT, UR4, 0x1, UPT ;  /* 0x000000010400788c */ /* 0x002fd2000bf02070 */
[----:B------:R-:W-:Y:S05]  /*0b10*/  BRA.U !UP0, `(.L_x_17) ;  /* 0x0000000108187547 */ /* 0x000fea000b800000 */
[----:B------:R-:W-:-:S00]  /*0b20*/  MEMBAR.ALL.CTA ;  /* 0x0000000000007992 */ /* 0x000fc00000008000 */
[----:B--2345:R-:W-:Y:S06]  /*0b30*/  MEMBAR.ALL.GPU ;  /* 0x0000000000007992 */ /* 0x03cfec000000a000 */
[----:B------:R-:W-:-:S00]  /*0b40*/  ERRBAR ;  /* 0x00000000000079ab */ /* 0x000fc00000000000 */
[----:B------:R-:W-:Y:S08]  /*0b50*/  CGAERRBAR ;  /* 0x00000000000075ab */ /* 0x000ff00000000000 */
[----:B------:R-:W-:Y:S01]  /*0b60*/  UCGABAR_ARV ;  /* 0x00000000000079c7 */ /* 0x000fe20008000000 */
[----:B------:R-:W-:Y:S05]  /*0b70*/  BRA `(.L_x_18) ;  /* 0x0000000000047947 */ /* 0x000fea0003800000 */
.L_x_17:
[----:B--2345:R-:W-:Y:S01]  /*0b80*/  NOP ;  /* 0x0000000000007918 */ /* 0x03cfe20000000000 */
.L_x_18:
[----:B------:R-:W-:Y:S05]  /*0b90*/  BRA.U !UP0, `(.L_x_19) ;  /* 0x00000001080c7547 */ /* 0x000fea000b800000 */
[----:B------:R-:W-:Y:S01]  /*0ba0*/  UCGABAR_WAIT ;  /* 0x0000000000007dc7 */ /* 0x000fe20008000000 */
[----:B------:R-:W-:Y:S01]  /*0bb0*/  CCTL.IVALL ;  /* 0x00000000ff00798f */ /* 0x000fe20002000000 */
[----:B------:R-:W-:Y:S05]  /*0bc0*/  BRA `(.L_x_20) ;  /* 0x0000000000047947 */ /* 0x000fea0003800000 */
.L_x_19:
[----:B------:R-:W-:Y:S06]  /*0bd0*/  BAR.SYNC.DEFER_BLOCKING 0x0 ;  /* 0x0000000000007b1d */ /* 0x000fec0000010000 */
.L_x_20:
[----:B------:R-:W1:Y:S01]  /*0be0*/  LDC R2, c[0x0][0x388] ;  /* 0x0000e200ff027b82 */ /* 0x000e620000000800 */
[----:B------:R-:W2:Y:S01]  /*0bf0*/  S2R R0, SR_LANEID ;  /* 0x0000000000007919 */ /* 0x000ea20000000000 */
[----:B------:R-:W-:Y:S02]  /*0c00*/  ISETP.NE.AND P0, PT, R21, RZ, PT ;  /* 0x000000ff1500720c */ /* 0x000fe40003f05270 */
[----:B-1----:R-:W-:-:S04]  /*0c10*/  IADD3 R2, PT, PT, R2, 0x7f, RZ ;  /* 0x0000007f02027810 */ /* 0x002fc80007ffe0ff */
[----:B------:R-:W-:-:S05]  /*0c20*/  SHF.R.U32.HI R20, RZ, 0x7, R2 ;  /* 0x00000007ff147819 */ /* 0x000fca0000011602 */
[----:B------:R-:W-:Y:S02]  /*0c30*/  IMAD R3, R20, 0x6e, RZ ;  /* 0x0000006e14037824 */ /* 0x000fe400078e02ff */
[----:B--2---:R-:W-:Y:S05]  /*0c40*/  @!P0 BRA `(.L_x_21) ;  /* 0x0000001000988947 */ /* 0x004fea0003800000 */
[----:B------:R-:W-:Y:S01]  /*0c50*/  ISETP.NE.AND P0, PT, R21, 0x1, PT ;  /* 0x000000011500780c */ /* 0x000fe20003f05270 */
[----:B------:R-:W1:-:S12]  /*0c60*/  S2UR UR5, SR_CgaCtaId ;  /* 0x00000000000579c3 */ /* 0x000e580000008800 */
[----:B------:R-:W-:Y:S05]  /*0c70*/  @!P0 BRA `(.L_x_22) ;  /* 0x0000000400948947 */ /* 0x000fea0003800000 */
[----:B------:R-:W-:-:S13]  /*0c80*/  ISETP.NE.AND P0, PT, R21, 0x2, PT ;  /* 0x000000021500780c */ /* 0x000fda0003f05270 */
[----:B------:R-:W-:Y:S05]  /*0c90*/  @P0 BRA `(.L_x_23) ;  /* 0x0000002400fc0947 */ /* 0x000fea0003800000 */
[----:B------:R-:W2:Y:S02]  /*0ca0*/  S2UR UR4, SR_CTAID.X ;  /* 0x00000000000479c3 */ /* 0x000ea40000002500 */
[----:B--2---:R-:W-:-:S13]  /*0cb0*/  ISETP.LE.U32.AND P0, PT, R3, UR4, PT ;  /* 0x0000000403007c0c */ /* 0x004fda000bf03070 */
[----:B-1----:R-:W-:Y:S05]  /*0cc0*/  @P0 EXIT ;  /* 0x000000000000094d */ /* 0x002fea0003800000 */
[----:B------:R-:W-:Y:S01]  /*0cd0*/  ULOP3.LUT UR4, URZ, UR4, URZ, 0x33, !UPT ;  /* 0x00000004ff047292 */ /* 0x000fe2000f8e33ff */
[----:B------:R-:W-:Y:S01]  /*0ce0*/  SHF.R.U32.HI R7, RZ, 0x3, R0 ;  /* 0x00000003ff077819 */ /* 0x000fe20000011600 */
[----:B------:R-:W-:Y:S02]  /*0cf0*/  HFMA2 R15, -RZ, RZ, 0, 0 ;  /* 0x00000000ff0f7431 */ /* 0x000fe400000001ff */
[----:B------:R-:W-:Y:S01]  /*0d00*/  IMAD.MOV.U32 R16, RZ, RZ, RZ ;  /* 0x000000ffff107224 */ /* 0x000fe200078e00ff */
[----:B------:R-:W-:Y:S01]  /*0d10*/  UMOV UR5, URZ ;  /* 0x000000ff00057c82 */ /* 0x000fe20008000000 */
[C---:B------:R-:W-:Y:S01]  /*0d20*/  LOP3.LUT R19, R7.reuse, 0x1, RZ, 0x3c, !PT ;  /* 0x0000000107137812 */ /* 0x040fe200078e3cff */
[C---:B------:R-:W-:Y:S01]  /*0d30*/  IMAD.SHL.U32 R21, R7.reuse, 0x20, RZ ;  /* 0x0000002007157824 */ /* 0x040fe200078e00ff */
[----:B------:R-:W-:Y:S01]  /*0d40*/  LOP3.LUT R5, R7, 0x2, RZ, 0x3c, !PT ;  /* 0x0000000207057812 */ /* 0x000fe200078e3cff */
[----:B------:R-:W-:Y:S01]  /*0d50*/  VIADD R25, R3, UR4 ;  /* 0x0000000403197c36 */ /* 0x000fe20008000000 */
[----:B------:R-:W-:Y:S01]  /*0d60*/  LOP3.LUT R17, R7, 0x3, RZ, 0x3c, !PT ;  /* 0x0000000307117812 */ /* 0x000fe200078e3cff */
[----:B------:R-:W-:Y:S01]  /*0d70*/  IMAD R20, R0, 0x4, R7 ;  /* 0x0000000400147824 */ /* 0x000fe200078e0207 */
[----:B------:R-:W-:Y:S01]  /*0d80*/  LOP3.LUT R23, R21, 0x20, RZ, 0x3c, !PT ;  /* 0x0000002015177812 */ /* 0x000fe200078e3cff */
[----:B------:R-:W-:Y:S01]  /*0d90*/  IMAD.HI.U32 R25, R25, -0x193d4bb7, RZ ;  /* 0xe6c2b44919197827 */ /* 0x000fe200078e00ff */
[----:B------:R-:W-:-:S02]  /*0da0*/  LOP3.LUT R3, R21, 0x40, RZ, 0x3c, !PT ;  /* 0x0000004015037812 */ /* 0x000fc400078e3cff */
[CC--:B------:R-:W-:Y:S01]  /*0db0*/  IADD3 R24, PT, PT, R21.reuse, R0.reuse, RZ ;  /* 0x0000000015187210 */ /* 0x0c0fe20007ffe0ff */
[C---:B------:R-:W-:Y:S01]  /*0dc0*/  IMAD R19, R0.reuse, 0x4, R19 ;  /* 0x0000000400137824 */ /* 0x040fe200078e0213 */
[----:B------:R-:W-:Y:S01]  /*0dd0*/  LOP3.LUT R21, R21, 0x60, RZ, 0x3c, !PT ;  /* 0x0000006015157812 */ /* 0x000fe200078e3cff */
[C---:B------:R-:W-:Y:S01]  /*0de0*/  IMAD R18, R0.reuse, 0x4, R5 ;  /* 0x0000000400127824 */ /* 0x040fe200078e0205 */
[----:B------:R-:W-:Y:S01]  /*0df0*/  LEA R17, R0, R17, 0x2 ;  /* 0x0000001100117211 */ /* 0x000fe200078e10ff */
[--C-:B------:R-:W-:Y:S01]  /*0e00*/  IMAD.IADD R23, R23, 0x1, R0.reuse ;  /* 0x0000000117177824 */ /* 0x100fe200078e0200 */
[----:B------:R-:W-:Y:S01]  /*0e10*/  IADD3 R21, PT, PT, R21, R0, RZ ;  /* 0x0000000015157210 */ /* 0x000fe20007ffe0ff */
[----:B------:R-:W-:Y:S01]  /*0e20*/  IMAD.IADD R22, R3, 0x1, R0 ;  /* 0x0000000103167824 */ /* 0x000fe200078e0200 */
[----:B------:R-:W-:-:S07]  /*0e30*/  SHF.R.U32.HI R25, RZ, 0x7, R25 ;  /* 0x00000007ff197819 */ /* 0x000fce0000011619 */
.L_x_27:
[----:B-1----:R-:W1:Y:S01]  /*0e40*/  S2R R0, SR_CgaCtaId ;  /* 0x0000000000007919 */ /* 0x002e620000008800 */
[----:B------:R-:W-:Y:S01]  /*0e50*/  MOV R3, 0x400 ;  /* 0x0000040000037802 */ /* 0x000fe20000000f00 */
[----:B------:R-:W-:-:S03]  /*0e60*/  UMOV UR4, URZ ;  /* 0x000000ff00047c82 */ /* 0x000fc60008000000 */
[----:B-1----:R-:W-:-:S07]  /*0e70*/  LEA R0, R0, R3, 0x18 ;  /* 0x0000000300007211 */ /* 0x002fce00078ec0ff */
.L_x_26:
[----:B-1----:R-:W-:Y:S01]  /*0e80*/  LEA R2, R15, R0, 0x3 ;  /* 0x000000000f027211 */ /* 0x002fe200078e18ff */
[----:B------:R-:W-:Y:S01]  /*0e90*/  ULOP3.LUT UP0, URZ, UR4, 0x3, URZ, 0xc0, !UPT ;  /* 0x0000000304ff7892 */ /* 0x000fe2000f80c0ff */
[----:B------:R-:W-:-:S04]  /*0ea0*/  SHF.L.U32 R5, R16, 0x1f, RZ ;  /* 0x0000001f10057819 */ /* 0x000fc800000006ff */
[----:B------:R-:W1:Y:S02]  /*0eb0*/  SYNCS.PHASECHK.TRANS64.TRYWAIT P0, [R2+URZ+0x33400], R5 ;  /* 0x03340005020075a7 */ /* 0x000e6400080011ff */
[----:B-1----:R-:W-:Y:S05]  /*0ec0*/  @!P0 BRA `(.L_x_24) ;  /* 0x00000044002c8947 */ /* 0x002fea0003800000 */
.L_x_81:
[----:B------:R-:W-:Y:S05]  /*0ed0*/  BRA.U UP0, `(.L_x_25) ;  /* 0x0000000100bc7547 */ /* 0x000fea000b800000 */
[C-C-:B------:R-:W-:Y:S02]  /*0ee0*/  IMAD R26, R15.reuse, 0x200, R0.reuse ;  /* 0x000002000f1a7824 */ /* 0x140fe400078e0200 */
[----:B------:R-:W-:Y:S02]  /*0ef0*/  IMAD R3, R15, 0x400, R0 ;  /* 0x000004000f037824 */ /* 0x000fe400078e0200 */
[--C-:B------:R-:W-:Y:S01]  /*0f00*/  IMAD R9, R24, 0x4, R26.reuse ;  /* 0x0000000418097824 */ /* 0x100fe200078e021a */
[-C--:B------:R-:W-:Y:S01]  /*0f10*/  LEA R8, R23, R26.reuse, 0x2 ;  /* 0x0000001a17087211 */ /* 0x080fe200078e10ff */
[--C-:B------:R-:W-:Y:S01]  /*0f20*/  IMAD R29, R22, 0x4, R26.reuse ;  /* 0x00000004161d7824 */ /* 0x100fe200078e021a */
[-C--:B------:R-:W-:Y:S01]  /*0f30*/  LEA R27, R21, R26.reuse, 0x2 ;  /* 0x0000001a151b7211 */ /* 0x080fe200078e10ff */
[--C-:B-1----:R-:W-:Y:S01]  /*0f40*/  IMAD R5, R19, 0x4, R26.reuse ;  /* 0x0000000413057824 */ /* 0x102fe200078e021a */
[-C--:B------:R-:W-:Y:S01]  /*0f50*/  LEA R6, R20, R26.reuse, 0x2 ;  /* 0x0000001a14067211 */ /* 0x080fe200078e10ff */
[----:B------:R-:W1:Y:S01]  /*0f60*/  LDS R9, [R9+0x31000] ;  /* 0x0310000009097984 */ /* 0x000e620000000800 */
[----:B------:R-:W-:Y:S01]  /*0f70*/  LEA R4, R18, R26, 0x2 ;  /* 0x0000001a12047211 */ /* 0x000fe200078e10ff */
[----:B------:R-:W-:Y:S01]  /*0f80*/  IMAD R26, R17, 0x4, R26 ;  /* 0x00000004111a7824 */ /* 0x000fe200078e021a */
[-C--:B------:R-:W-:Y:S01]  /*0f90*/  LEA R14, R24, R3.reuse, 0x2 ;  /* 0x00000003180e7211 */ /* 0x080fe200078e10ff */
[----:B------:R-:W2:Y:S01]  /*0fa0*/  LDS R8, [R8+0x31000] ;  /* 0x0310000008087984 */ /* 0x000ea20000000800 */
[--C-:B------:R-:W-:Y:S01]  /*0fb0*/  IMAD R11, R23, 0x4, R3.reuse ;  /* 0x00000004170b7824 */ /* 0x100fe200078e0203 */
[----:B------:R-:W-:Y:S01]  /*0fc0*/  LEA R10, R22, R3, 0x2 ;  /* 0x00000003160a7211 */ /* 0x000fe200078e10ff */
[----:B------:R-:W-:Y:S01]  /*0fd0*/  IMAD R7, R21, 0x4, R3 ;  /* 0x0000000415077824 */ /* 0x000fe200078e0203 */
[----:B------:R-:W3:Y:S04]  /*0fe0*/  LDS R29, [R29+0x31000] ;  /* 0x031000001d1d7984 */ /* 0x000ee80000000800 */
[----:B------:R-:W4:Y:S01]  /*0ff0*/  LDS R27, [R27+0x31000] ;  /* 0x031000001b1b7984 */ /* 0x000f220000000800 */
[----:B------:R-:W-:-:S03]  /*1000*/  NOP ;  /* 0x0000000000007918 */ /* 0x000fc60000000000 */
[----:B-1----:R1:W-:Y:S04]  /*1010*/  STS [R6+0x31000], R9 ;  /* 0x0310000906007388 */ /* 0x0023e80000000800 */
[----:B--2---:R2:W-:Y:S04]  /*1020*/  STS [R5+0x31000], R8 ;  /* 0x0310000805007388 */ /* 0x0045e80000000800 */
[----:B---3--:R3:W-:Y:S04]  /*1030*/  STS [R4+0x31000], R29 ;  /* 0x0310001d04007388 */ /* 0x0087e80000000800 */
[----:B----4-:R-:W-:Y:S04]  /*1040*/  STS [R26+0x31000], R27 ;  /* 0x0310001b1a007388 */ /* 0x010fe80000000800 */
[----:B------:R-:W4:Y:S04]  /*1050*/  LDS R13, [R14+0x31c00] ;  /* 0x031c00000e0d7984 */ /* 0x000f280000000800 */
[----:B------:R-:W5:Y:S04]  /*1060*/  LDS R12, [R11+0x31c00] ;  /* 0x031c00000b0c7984 */ /* 0x000f680000000800 */
[----:B------:R-:W5:Y:S01]  /*1070*/  LDS R9, [R10+0x31c00] ;  /* 0x031c00000a097984 */ /* 0x000f620000000800 */
[----:B-1----:R-:W-:-:S03]  /*1080*/  LEA R6, R20, R3, 0x2 ;  /* 0x0000000314067211 */ /* 0x002fc600078e10ff */
[----:B------:R-:W1:Y:S01]  /*1090*/  LDS R8, [R7+0x31c00] ;  /* 0x031c000007087984 */ /* 0x000e620000000800 */
[----:B--2---:R-:W-:Y:S01]  /*10a0*/  IMAD R5, R19, 0x4, R3 ;  /* 0x0000000413057824 */ /* 0x004fe200078e0203 */
[----:B------:R-:W-:Y:S01]  /*10b0*/  NOP ;  /* 0x0000000000007918 */ /* 0x000fe20000000000 */
[-C--:B---3--:R-:W-:Y:S02]  /*10c0*/  LEA R4, R18, R3.reuse, 0x2 ;  /* 0x0000000312047211 */ /* 0x088fe400078e10ff */
[----:B------:R-:W-:Y:S01]  /*10d0*/  LEA R3, R17, R3, 0x2 ;  /* 0x0000000311037211 */ /* 0x000fe200078e10ff */
[----:B----4-:R-:W-:Y:S04]  /*10e0*/  STS [R6+0x31c00], R13 ;  /* 0x031c000d06007388 */ /* 0x010fe80000000800 */
[----:B-----5:R-:W-:Y:S04]  /*10f0*/  STS [R5+0x31c00], R12 ;  /* 0x031c000c05007388 */ /* 0x020fe80000000800 */
[----:B------:R-:W-:Y:S04]  /*1100*/  STS [R4+0x31c00], R9 ;  /* 0x031c000904007388 */ /* 0x000fe80000000800 */
[----:B-1----:R-:W-:Y:S04]  /*1110*/  STS [R3+0x31c00], R8 ;  /* 0x031c000803007388 */ /* 0x002fe80000000800 */
[----:B------:R-:W1:Y:S04]  /*1120*/  LDS R27, [R14+0x31e00] ;  /* 0x031e00000e1b7984 */ /* 0x000e680000000800 */
[----:B------:R-:W2:Y:S04]  /*1130*/  LDS R26, [R11+0x31e00] ;  /* 0x031e00000b1a7984 */ /* 0x000ea80000000800 */
[----:B------:R-:W3:Y:S04]  /*1140*/  LDS R29, [R10+0x31e00] ;  /* 0x031e00000a1d7984 */ /* 0x000ee80000000800 */
[----:B------:R-:W4:Y:S01]  /*1150*/  LDS R28, [R7+0x31e00] ;  /* 0x031e0000071c7984 */ /* 0x000f220000000800 */
[----:B------:R-:W-:-:S03]  /*1160*/  NOP ;  /* 0x0000000000007918 */ /* 0x000fc60000000000 */
[----:B-1----:R5:W-:Y:S04]  /*1170*/  STS [R6+0x31e00], R27 ;  /* 0x031e001b06007388 */ /* 0x002be80000000800 */
[----:B--2---:R5:W-:Y:S04]  /*1180*/  STS [R5+0x31e00], R26 ;  /* 0x031e001a05007388 */ /* 0x004be80000000800 */
[----:B---3--:R5:W-:Y:S04]  /*1190*/  STS [R4+0x31e00], R29 ;  /* 0x031e001d04007388 */ /* 0x008be80000000800 */
[----:B----4-:R5:W-:Y:S01]  /*11a0*/  STS [R3+0x31e00], R28 ;  /* 0x031e001c03007388 */ /* 0x010be20000000800 */
[----:B------:R1:W-:Y:S06]  /*11b0*/  MEMBAR.ALL.CTA ;  /* 0x0000000000007992 */ /* 0x0003ec0000008000 */
[----:B-1----:R-:W2:Y:S02]  /*11c0*/  FENCE.VIEW.ASYNC.S ;  /* 0x00000000000073c6 */ /* 0x002ea40000000000 */
.L_x_25:
[----:B-1----:R-:W-:Y:S01]  /*11d0*/  VIADD R2, R2, 0x33460 ;  /* 0x0003346002027836 */ /* 0x002fe20000000000 */
[C---:B------:R-:W-:Y:S01]  /*11e0*/  ISETP.NE.AND P0, PT, R15.reuse, 0x5, PT ;  /* 0x000000050f00780c */ /* 0x040fe20003f05270 */
[----:B------:R-:W-:Y:S01]  /*11f0*/  VIADD R15, R15, 0x1 ;  /* 0x000000010f0f7836 */ /* 0x000fe20000000000 */
[----:B------:R-:W-:Y:S02]  /*1200*/  UIADD3 UR4, UPT, UPT, UR4, 0x1, URZ ;  /* 0x0000000104047890 */ /* 0x000fe4000fffe0ff */
[----:B------:R-:W-:Y:S02]  /*1210*/  PRMT R2, RZ, 0x654, R2 ;  /* 0x00000654ff027816 */ /* 0x000fe40000000002 */
[----:B------:R-:W-:Y:S01]  /*1220*/  SEL R15, R15, RZ, P0 ;  /* 0x000000ff0f0f7207 */ /* 0x000fe20000000000 */
[----:B------:R-:W-:Y:S01]  /*1230*/  UISETP.NE.AND UP0, UPT, UR4, 0xc, UPT ;  /* 0x0000000c0400788c */ /* 0x000fe2000bf05270 */
[----:B--2---:R1:W-:Y:S02]  /*1240*/  SYNCS.ARRIVE.TRANS64.RED.A1T0 RZ, [R2+URZ], RZ ;  /* 0x000000ff02ff79a7 */ /* 0x0043e400081004ff */
[----:B------:R-:W-:-:S04]  /*1250*/  ISETP.NE.AND P0, PT, R15, RZ, PT ;  /* 0x000000ff0f00720c */ /* 0x000fc80003f05270 */
[----:B-----5:R-:W-:-:S04]  /*1260*/  SEL R3, RZ, 0x1, P0 ;  /* 0x00000001ff037807 */ /* 0x020fc80000000000 */
[----:B------:R-:W-:Y:S01]  /*1270*/  LOP3.LUT R16, R16, R3, RZ, 0x3c, !PT ;  /* 0x0000000310107212 */ /* 0x000fe200078e3cff */
[----:B------:R-:W-:Y:S06]  /*1280*/  BRA.U UP0, `(.L_x_26) ;  /* 0xfffffff900fc7547 */ /* 0x000fec000b83ffff */
[----:B------:R-:W-:-:S13]  /*1290*/  ISETP.NE.AND P0, PT, R25, UR5, PT ;  /* 0x0000000519007c0c */ /* 0x000fda000bf05270 */
[----:B------:R-:W-:Y:S05]  /*12a0*/  @!P0 EXIT ;  /* 0x000000000000894d */ /* 0x000fea0003800000 */
[----:B------:R-:W-:Y:S01]  /*12b0*/  UIADD3 UR5, UPT, UPT, UR5, 0x1, URZ ;  /* 0x0000000105057890 */ /* 0x000fe2000fffe0ff */
[----:B------:R-:W-:Y:S05]  /*12c0*/  BRA `(.L_x_27) ;  /* 0xfffffff800dc7947 */ /* 0x000fea000383ffff */
.L_x_22:
[----:B-1----:R-:W-:-:S09]  /*12d0*/  UISETP.NE.AND UP0, UPT, UR5, URZ, UPT ;  /* 0x000000ff0500728c */ /* 0x002fd2000bf05270 */
[----:B------:R-:W-:Y:S05]  /*12e0*/  BRA.U UP0, `(.L_x_23) ;  /* 0x0000002100687547 */ /* 0x000fea000b800000 */
[----:B------:R-:W1:Y:S01]  /*12f0*/  S2UR UR4, SR_CTAID.X ;  /* 0x00000000000479c3 */ /* 0x000e620000002500 */
[----:B------:R-:W-:Y:S01]  /*1300*/  UMOV UR9, 0x400 ;  /* 0x0000040000097882 */ /* 0x000fe20000000000 */
[----:B------:R-:W-:Y:S01]  /*1310*/  ISETP.GE.U32.AND P1, PT, R0, 0x6, PT ;  /* 0x000000060000780c */ /* 0x000fe20003f26070 */
[----:B------:R-:W-:-:S04]  /*1320*/  ULEA UR9, UR5, UR9, 0x18 ;  /* 0x0000000905097291 */ /* 0x000fc8000f8ec0ff */
[----:B------:R-:W-:Y:S02]  /*1330*/  UIADD3 UR5, UPT, UPT, UR9, 0x1c000, URZ ;  /* 0x0001c00009057890 */ /* 0x000fe4000fffe0ff */
[----:B------:R-:W-:Y:S02]  /*1340*/  UIADD3 UR6, UPT, UPT, UR9, 0x4000, URZ ;  /* 0x0000400009067890 */ /* 0x000fe4000fffe0ff */
[----:B------:R-:W-:Y:S02]  /*1350*/  USHF.R.U32.HI UR5, URZ, 0x4, UR5 ;  /* 0x00000004ff057899 */ /* 0x000fe40008011605 */
[----:B------:R-:W-:Y:S02]  /*1360*/  USHF.R.U32.HI UR6, URZ, 0x4, UR6 ;  /* 0x00000004ff067899 */ /* 0x000fe40008011606 */
[----:B------:R-:W-:Y:S02]  /*1370*/  ULOP3.LUT UR5, UR5, 0x3fc0, URZ, 0xc0, !UPT ;  /* 0x00003fc005057892 */ /* 0x000fe4000f8ec0ff */
[----:B------:R-:W-:-:S04]  /*1380*/  ULOP3.LUT UR6, UR6, 0x3fc0, URZ, 0xc0, !UPT ;  /* 0x00003fc006067892 */ /* 0x000fc8000f8ec0ff */
[----:B------:R-:W-:Y:S02]  /*1390*/  IMAD.U32 R5, RZ, RZ, UR5 ;  /* 0x00000005ff057e24 */ /* 0x000fe4000f8e00ff */
[C---:B------:R-:W-:Y:S02]  /*13a0*/  LEA R4, R0.reuse, UR6, 0xa ;  /* 0x0000000600047c11 */ /* 0x040fe4000f8e50ff */
[----:B-1----:R-:W-:Y:S01]  /*13b0*/  ISETP.LE.U32.AND P0, PT, R3, UR4, PT ;  /* 0x0000000403007c0c */ /* 0x002fe2000bf03070 */
[----:B------:R-:W-:Y:S01]  /*13c0*/  IMAD R2, R0, 0x380, R5 ;  /* 0x0000038000027824 */ /* 0x000fe200078e0205 */
[----:B------:R-:W-:Y:S01]  /*13d0*/  SEL R4, R4, RZ, !P1 ;  /* 0x000000ff04047207 */ /* 0x000fe20004800000 */
[----:B------:R-:W-:-:S03]  /*13e0*/  IMAD.MOV.U32 R0, RZ, RZ, -0x1 ;  /* 0xffffffffff007424 */ /* 0x000fc600078e00ff */
[----:B------:R-:W-:-:S07]  /*13f0*/  SEL R2, R2, RZ, !P1 ;  /* 0x000000ff02027207 */ /* 0x000fce0004800000 */
[----:B------:R-:W-:Y:S05]  /*1400*/  @P0 BRA `(.L_x_28) ;  /* 0x0000000800700947 */ /* 0x000fea0003800000 */
[----:B------:R-:W-:Y:S01]  /*1410*/  LOP3.LUT R0, RZ, UR4, RZ, 0x33, !PT ;  /* 0x00000004ff007c12 */ /* 0x000fe2000f8e33ff */
[----:B------:R-:W-:Y:S01]  /*1420*/  HFMA2 R6, -RZ, RZ, 0, 0 ;  /* 0x00000000ff067431 */ /* 0x000fe200000001ff */
[----:B------:R-:W-:Y:S01]  /*1430*/  UMOV UR19, URZ ;  /* 0x000000ff00137c82 */ /* 0x000fe20008000000 */
[----:B------:R-:W-:Y:S01]  /*1440*/  UMOV UR11, URZ ;  /* 0x000000ff000b7c82 */ /* 0x000fe20008000000 */
[----:B------:R-:W-:Y:S01]  /*1450*/  UMOV UR6, 0x1c0 ;  /* 0x000001c000067882 */ /* 0x000fe20000000000 */
[----:B------:R-:W-:Y:S01]  /*1460*/  IMAD.IADD R0, R3, 0x1, R0 ;  /* 0x0000000103007824 */ /* 0x000fe200078e0200 */
[----:B------:R-:W-:Y:S01]  /*1470*/  UMOV UR7, 0x1c4 ;  /* 0x000001c400077882 */ /* 0x000fe20000000000 */
[----:B------:R-:W-:Y:S01]  /*1480*/  UMOV UR4, 0x1c0 ;  /* 0x000001c000047882 */ /* 0x000fe20000000000 */
[----:B------:R-:W-:Y:S01]  /*1490*/  UMOV UR5, 0x1c4 ;  /* 0x000001c400057882 */ /* 0x000fe20000000000 */
[----:B------:R-:W-:-:S05]  /*14a0*/  IMAD.HI.U32 R0, R0, -0x193d4bb7, RZ ;  /* 0xe6c2b44900007827 */ /* 0x000fca00078e00ff */
[----:B------:R-:W-:-:S07]  /*14b0*/  SHF.R.U32.HI R0, RZ, 0x7, R0 ;  /* 0x00000007ff007819 */ /* 0x000fce0000011600 */
.L_x_35:
[----:B-1----:R-:W-:Y:S01]  /*14c0*/  USHF.R.U32.HI UR10, URZ, 0x1, UR19 ;  /* 0x00000001ff0a7899 */ /* 0x002fe20008011613 */
[----:B------:R-:W-:Y:S01]  /*14d0*/  IMAD.MOV.U32 R9, RZ, RZ, 0x1 ;  /* 0x00000001ff097424 */ /* 0x000fe200078e00ff */
[----:B--2---:R-:W-:Y:S02]  /*14e0*/  USHF.L.U32 UR8, UR19, 0x3, URZ ;  /* 0x0000000313087899 */ /* 0x004fe400080006ff */
[----:B------:R-:W-:Y:S02]  /*14f0*/  ULOP3.LUT UR10, UR10, 0x1, URZ, 0xc, !UPT ;  /* 0x000000010a0a7892 */ /* 0x000fe4000f8e0cff */
[----:B------:R-:W-:Y:S02]  /*1500*/  ULOP3.LUT UR8, UR8, 0x8, URZ, 0xc0, !UPT ;  /* 0x0000000808087892 */ /* 0x000fe4000f8ec0ff */
[----:B------:R-:W-:Y:S02]  /*1510*/  USHF.L.U32 UR10, UR10, 0x1f, URZ ;  /* 0x0000001f0a0a7899 */ /* 0x000fe400080006ff */
[----:B------:R-:W-:-:S02]  /*1520*/  ULOP3.LUT UR13, UR19, 0x1, URZ, 0xc0, !UPT ;  /* 0x00000001130d7892 */ /* 0x000fc4000f8ec0ff */
[----:B------:R-:W-:Y:S01]  /*1530*/  IMAD.U32 R3, RZ, RZ, UR8 ;  /* 0x00000008ff037e24 */ /* 0x000fe2000f8e00ff */
[----:B------:R-:W-:Y:S01]  /*1540*/  UIADD3 UR8, UPT, UPT, UR9, UR8, URZ ;  /* 0x0000000809087290 */ /* 0x000fe2000fffe0ff */
[----:B------:R-:W-:Y:S01]  /*1550*/  MOV R8, UR10 ;  /* 0x0000000a00087c02 */ /* 0x000fe20008000f00 */
[----:B------:R-:W-:Y:S01]  /*1560*/  UMOV UR12, UR19 ;  /* 0x00000013000c7c82 */ /* 0x000fe20008000000 */
[----:B------:R-:W-:Y:S01]  /*1570*/  UIADD3 UR19, UPT, UPT, UR19, 0x1, URZ ;  /* 0x0000000113137890 */ /* 0x000fe2000fffe0ff */
[----:B------:R-:W-:Y:S01]  /*1580*/  ISETP.NE.AND P0, PT, R0, UR12, PT ;  /* 0x0000000c00007c0c */ /* 0x000fe2000bf05270 */
[----:B------:R-:W1:Y:S01]  /*1590*/  SYNCS.PHASECHK.TRANS64.TRYWAIT P1, [R3+UR9+0x334a0], R8 ;  /* 0x0334a008030075a7 */ /* 0x000e620008021109 */
[----:B------:R-:W-:Y:S02]  /*15a0*/  UIMAD UR13, UR13, 0xe0, URZ ;  /* 0x000000e00d0d78a4 */ /* 0x000fe4000f8e02ff */
[----:B------:R-:W-:Y:S01]  /*15b0*/  UIADD3 UR12, UPT, UPT, UR8, 0x33490, URZ ;  /* 0x00033490080c7890 */ /* 0x000fe2000fffe0ff */
[----:B-1----:R-:W-:Y:S11]  /*15c0*/  @!P1 BRA `(.L_x_29) ;  /* 0x0000003c00849947 */ /* 0x002ff60003800000 */
.L_x_83:
[----:B------:R-:W-:Y:S01]  /*15d0*/  NOP ;  /* 0x0000000000007918 */ /* 0x000fe20000000000 */
[----:B------:R-:W-:Y:S01]  /*15e0*/  UMOV UR18, 0xa ;  /* 0x0000000a00127882 */ /* 0x000fe20000000000 */
[----:B------:R-:W-:-:S05]  /*15f0*/  UMOV UR17, 0xfffffff4 ;  /* 0xfffffff400117882 */ /* 0x000fca0000000000 */
.L_x_34:
[----:B-1----:R-:W-:Y:S01]  /*1600*/  ULEA UR14, UR11, UR9, 0x3 ;  /* 0x000000090b0e7291 */ /* 0x002fe2000f8e18ff */
[----:B-1----:R-:W-:Y:S01]  /*1610*/  SHF.L.U32 R11, R6, 0x1f, RZ ;  /* 0x0000001f060b7819 */ /* 0x002fe200000006ff */
[----:B------:R-:W-:Y:S01]  /*1620*/  UIADD3 UR15, UPT, UPT, UR17, 0xc, URZ ;  /* 0x0000000c110f7890 */ /* 0x000fe2000fffe0ff */
[----:B------:R-:W-:Y:S03]  /*1630*/  MOV R3, UR11 ;  /* 0x0000000b00037c02 */ /* 0x000fe60008000f00 */
[----:B------:R-:W-:Y:S03]  /*1640*/  ULOP3.LUT UP0, UR15, UR15, 0x2, URZ, 0xc0, !UPT ;  /* 0x000000020f0f7892 */ /* 0x000fe6000f80c0ff */
[----:B------:R-:W1:Y:S02]  /*1650*/  SYNCS.PHASECHK.TRANS64.TRYWAIT P1, [UR14+0x33460], R11 ;  /* 0x0334600bff0075a7 */ /* 0x000e64000802110e */
[----:B-12---:R-:W-:Y:S07]  /*1660*/  @!P1 BRA `(.L_x_30) ;  /* 0x0000003c007c9947 */ /* 0x006fee0003800000 */
.L_x_85:
[----:B------:R-:W-:Y:S01]  /*1670*/  NOP ;  /* 0x0000000000007918 */ /* 0x000fe20000000000 */
[----:B------:R-:W-:Y:S05]  /*1680*/  BRA.U UP0, `(.L_x_31) ;  /* 0x0000000100487547 */ /* 0x000fea000b800000 */
[----:B------:R-:W-:Y:S02]  /*1690*/  ULEA UR16, UR11, UR9, 0x9 ;  /* 0x000000090b107291 */ /* 0x000fe4000f8e48ff */
[----:B------:R-:W-:Y:S02]  /*16a0*/  ULEA UR8, UR11, UR9, 0xa ;  /* 0x000000090b087291 */ /* 0x000fe4000f8e50ff */
[----:B------:R-:W-:Y:S02]  /*16b0*/  UIADD3 UR16, UPT, UPT, UR16, 0x31000, URZ ;  /* 0x0003100010107890 */ /* 0x000fe4000fffe0ff */
[----:B------:R-:W-:Y:S02]  /*16c0*/  UIADD3 UR10, UPT, UPT, UR8, 0x31c00, URZ ;  /* 0x00031c00080a7890 */ /* 0x000fe4000fffe0ff */
[----:B------:R-:W-:Y:S02]  /*16d0*/  UIADD3 UR8, UPT, UPT, UR8, 0x31e00, URZ ;  /* 0x00031e0008087890 */ /* 0x000fe4000fffe0ff */
[----:B------:R-:W-:Y:S02]  /*16e0*/  USHF.R.U32.HI UR16, URZ, 0x4, UR16 ;  /* 0x00000004ff107899 */ /* 0x000fe40008011610 */
[----:B------:R-:W-:Y:S02]  /*16f0*/  USHF.R.U32.HI UR10, URZ, 0x4, UR10 ;  /* 0x00000004ff0a7899 */ /* 0x000fe4000801160a */
[----:B------:R-:W-:Y:S02]  /*1700*/  USHF.R.U32.HI UR8, URZ, 0x4, UR8 ;  /* 0x00000004ff087899 */ /* 0x000fe40008011608 */
[----:B------:R-:W-:Y:S02]  /*1710*/  ULOP3.LUT UR20, UR16, 0x3fe0, URZ, 0xc0, !UPT ;  /* 0x00003fe010147892 */ /* 0x000fe4000f8ec0ff */
[----:B------:R-:W-:Y:S02]  /*1720*/  ULOP3.LUT UR22, UR10, 0x3fc0, URZ, 0xc0, !UPT ;  /* 0x00003fc00a167892 */ /* 0x000fe4000f8ec0ff */
[----:B------:R-:W-:Y:S01]  /*1730*/  ULOP3.LUT UR24, UR8, 0x3fe0, URZ, 0xc0, !UPT ;  /* 0x00003fe008187892 */ /* 0x000fe2000f8ec0ff */
[----:B------:R-:W-:Y:S01]  /*1740*/  UMOV UR21, 0x4008 ;  /* 0x0000400800157882 */ /* 0x000fe20000000000 */
[----:B------:R-:W-:Y:S01]  /*1750*/  UMOV UR23, 0x4008 ;  /* 0x0000400800177882 */ /* 0x000fe20000000000 */
[----:B------:R-:W-:Y:S02]  /*1760*/  UMOV UR25, 0x4008 ;  /* 0x0000400800197882 */ /* 0x000fe40000000000 */
[----:B------:R2:W-:Y:S02]  /*1770*/  UTCCP.T.S.2CTA.4x32dp128bit tmem[0x1c0], gdesc[UR20] ;  /* 0x0001c014ff0079e7 */ /* 0x0005e40009300000 */
[----:B------:R2:W-:Y:S02]  /*1780*/  UTCCP.T.S.2CTA.4x32dp128bit tmem[0x1c4], gdesc[UR22] ;  /* 0x0001c416ff0079e7 */ /* 0x0005e40009300000 */
[----:B------:R2:W-:Y:S01]  /*1790*/  UTCCP.T.S.2CTA.4x32dp128bit tmem[0x1c8], gdesc[UR24] ;  /* 0x0001c818ff0079e7 */ /* 0x0005e20009300000 */
[----:B------:R-:W-:Y:S02]  /*17a0*/  NOP ;  /* 0x0000000000007918 */ /* 0x000fe40000000000 */
.L_x_31:
[----:B------:R-:W-:Y:S01]  /*17b0*/  UISETP.NE.AND UP0, UPT, UR11, 0x5, UPT ;  /* 0x000000050b00788c */ /* 0x000fe2000bf05270 */
[----:B-1----:R-:W-:Y:S01]  /*17c0*/  SHFL.IDX PT, R5, R4, R3, 0x1f ;  /* 0x00001f0304057589 */ /* 0x002fe200000e0000 */
[----:B------:R-:W-:Y:S01]  /*17d0*/  UIADD3 UR11, UPT, UPT, UR11, 0x1, URZ ;  /* 0x000000010b0b7890 */ /* 0x000fe2000fffe0ff */
[----:B------:R-:W-:Y:S03]  /*17e0*/  NOP ;  /* 0x0000000000007918 */ /* 0x000fe60000000000 */
[----:B------:R-:W-:Y:S03]  /*17f0*/  USEL UR11, UR11, URZ, UP0 ;  /* 0x000000ff0b0b7287 */ /* 0x000fe60008000000 */
[----:B------:R-:W1:Y:S01]  /*1800*/  SHFL.IDX PT, R7, R2, R3, 0x1f ;  /* 0x00001f0302077589 */ /* 0x000e6200000e0000 */
[----:B------:R-:W-:Y:S02]  /*1810*/  USHF.L.U32 UR16, UR15, 0x4, URZ ;  /* 0x000000040f107899 */ /* 0x000fe400080006ff */
[----:B------:R-:W-:Y:S02]  /*1820*/  ULEA UR10, UR11, UR9, 0x3 ;  /* 0x000000090b0a7291 */ /* 0x000fe4000f8e18ff */
[----:B------:R-:W-:Y:S01]  /*1830*/  ULEA UR15, UR15, 0x10b8, 0xd ;  /* 0x000010b80f0f7891 */ /* 0x000fe2000f8e68ff */
[----:B------:R-:W-:Y:S01]  /*1840*/  ISETP.NE.AND P1, PT, RZ, UR11, PT ;  /* 0x0000000bff007c0c */ /* 0x000fe2000bf25270 */
[----:B------:R-:W-:Y:S01]  /*1850*/  UISETP.NE.AND UP0, UPT, UR17, -0xc, UPT ;  /* 0xfffffff41100788c */ /* 0x000fe2000bf05270 */
[----:B------:R-:W-:Y:S01]  /*1860*/  IMAD.U32 R11, RZ, RZ, UR11 ;  /* 0x0000000bff0b7e24 */ /* 0x000fe2000f8e00ff */
[----:B------:R-:W-:Y:S02]  /*1870*/  UPRMT UR29, UR16, 0x5410, UR15 ;  /* 0x00005410101d7896 */ /* 0x000fe4000800000f */
[----:B------:R-:W-:Y:S01]  /*1880*/  UIADD3 UR14, UPT, UPT, UR14, 0x33430, URZ ;  /* 0x000334300e0e7890 */ /* 0x000fe2000fffe0ff */
[----:B------:R-:W-:Y:S01]  /*1890*/  UMOV UR28, URZ ;  /* 0x000000ff001c7c82 */ /* 0x000fe20008000000 */
[----:B--2---:R-:W-:Y:S01]  /*18a0*/  UMOV UR23, 0x40004040 ;  /* 0x4000404000177882 */ /* 0x004fe20000000000 */
[----:B------:R-:W-:Y:S01]  /*18b0*/  UMOV UR21, 0x40004040 ;  /* 0x4000404000157882 */ /* 0x000fe20000000000 */
[----:B------:R-:W-:Y:S01]  /*18c0*/  UMOV UR27, 0x40004040 ;  /* 0x40004040001b7882 */ /* 0x000fe20000000000 */
[----:B------:R-:W-:Y:S01]  /*18d0*/  UMOV UR25, 0x40004040 ;  /* 0x4000404000197882 */ /* 0x000fe20000000000 */
[----:B------:R-:W-:Y:S01]  /*18e0*/  UMOV UR33, 0x40004040 ;  /* 0x4000404000217882 */ /* 0x000fe20000000000 */
[----:B------:R-:W-:Y:S01]  /*18f0*/  UMOV UR31, 0x40004040 ;  /* 0x40004040001f7882 */ /* 0x000fe20000000000 */
[----:B------:R-:W-:Y:S01]  /*1900*/  UMOV UR37, 0x40004040 ;  /* 0x4000404000257882 */ /* 0x000fe20000000000 */
[----:B------:R-:W-:Y:S01]  /*1910*/  UMOV UR35, 0x40004040 ;  /* 0x4000404000237882 */ /* 0x000fe20000000000 */
[----:B------:R-:W-:Y:S01]  /*1920*/  UMOV UR8, 0x3 ;  /* 0x0000000300087882 */ /* 0x000fe20000000000 */
[----:B-1----:R-:W-:Y:S02]  /*1930*/  R2UR UR20, R7 ;  /* 0x00000000071472ca */ /* 0x002fe400000e0000 */
[----:B------:R-:W-:Y:S02]  /*1940*/  R2UR UR22, R5 ;  /* 0x00000000051672ca */ /* 0x000fe400000e0000 */
[----:B------:R-:W-:Y:S04]  /*1950*/  SEL R3, RZ, 0x1, P1 ;  /* 0x00000001ff037807 */ /* 0x000fe80000800000 */
[----:B------:R-:W-:Y:S05]  /*1960*/  LOP3.LUT R6, R6, R3, RZ, 0x3c, !PT ;  /* 0x0000000306067212 */ /* 0x000fea00078e3cff */
[----:B------:R-:W-:Y:S01]  /*1970*/  UIADD3 UR24, UPT, UPT, UR20, 0x2, URZ ;  /* 0x0000000214187890 */ /* 0x000fe2000fffe0ff */
[----:B------:R-:W-:Y:S01]  /*1980*/  IMAD.U32 R13, R6, -0x80000000, RZ ;  /* 0x80000000060d7824 */ /* 0x000fe200078e00ff */
[----:B------:R-:W-:Y:S01]  /*1990*/  UIADD3 UR26, UPT, UPT, UR22, 0x2, URZ ;  /* 0x00000002161a7890 */ /* 0x000fe2000fffe0ff */
[----:B------:R1:W-:Y:S01]  /*19a0*/  UTCQMMA.2CTA gdesc[UR22], gdesc[UR20], tmem[UR13], tmem[UR28], idesc[UR29], tmem[UR6], UP0 ;  /* 0x00061c1416007dea */ /* 0x0003e2000820030d */
[----:B------:R-:W-:Y:S02]  /*19b0*/  UIADD3 UR32, UPT, UPT, UR22, 0x4, URZ ;  /* 0x0000000416207890 */ /* 0x000fe4000fffe0ff */
[----:B------:R-:W-:Y:S02]  /*19c0*/  UIADD3 UR30, UPT, UPT, UR20, 0x4, URZ ;  /* 0x00000004141e7890 */ /* 0x000fe4000fffe0ff */
[----:B------:R-:W-:Y:S02]  /*19d0*/  UIADD3 UR36, UPT, UPT, UR22, 0x6, URZ ;  /* 0x0000000616247890 */ /* 0x000fe4000fffe0ff */
[----:B------:R-:W-:Y:S01]  /*19e0*/  UIADD3 UR34, UPT, UPT, UR20, 0x6, URZ ;  /* 0x0000000614227890 */ /* 0x000fe2000fffe0ff */
[----:B------:R1:W-:Y:S04]  /*19f0*/  UTCQMMA.2CTA gdesc[UR26], gdesc[UR24], tmem[UR13], tmem[UR28], idesc[UR29], tmem[UR6], UPT ;  /* 0x00061c181a007dea */ /* 0x0003e8000ba0030d */
[----:B------:R1:W-:Y:S04]  /*1a00*/  UTCQMMA.2CTA gdesc[UR32], gdesc[UR30], tmem[UR13], tmem[UR28], idesc[UR29], tmem[UR6], UPT ;  /* 0x00061c1e20007dea */ /* 0x0003e8000ba0030d */
[----:B------:R1:W-:Y:S01]  /*1a10*/  UTCQMMA.2CTA gdesc[UR36], gdesc[UR34], tmem[UR13], tmem[UR28], idesc[UR29], tmem[UR6], UPT ;  /* 0x00061c2224007dea */ /* 0x0003e2000ba0030d */
[----:B------:R1:W-:Y:S01]  /*1a20*/  UTCBAR.2CTA.MULTICAST [UR14], URZ, UR8 ;  /* 0x000000ff0e0073e9 */ /* 0x0003e20008200808 */
[----:B------:R-:W2:Y:S02]  /*1a30*/  SYNCS.PHASECHK.TRANS64.TRYWAIT P1, [UR10+0x33460], R13 ;  /* 0x0334600dff0075a7 */ /* 0x000ea4000802110a */
[----:B-12---:R-:W-:Y:S05]  /*1a40*/  @!P1 BRA `(.L_x_32) ;  /* 0x0000003800a09947 */ /* 0x006fea0003800000 */
.L_x_87:
[----:B------:R-:W-:Y:S01]  /*1a50*/  ELECT P1, URZ, PT ;  /* 0x0000000000ff782f */ /* 0x000fe20003820000 */
[----:B------:R-:W2:Y:S01]  /*1a60*/  SHFL.IDX PT, R5, R4, R11, 0x1f ;  /* 0x00001f0b04057589 */ /* 0x000ea200000e0000 */
[----:B------:R-:W-:Y:S02]  /*1a70*/  UIADD3 UR10, UPT, UPT, UR10, 0x33430, URZ ;  /* 0x000334300a0a7890 */ /* 0x000fe4000fffe0ff */
[----:B------:R-:W-:Y:S05]  /*1a80*/  UISETP.NE.AND UP0, UPT, UR17, -0x2, UPT ;  /* 0xfffffffe1100788c */ /* 0x000fea000bf05270 */
[----:B-1----:R-:W1:Y:S01]  /*1a90*/  SHFL.IDX PT, R3, R2, R11, 0x1f ;  /* 0x00001f0b02037589 */ /* 0x002e6200000e0000 */
[----:B------:R-:W-:Y:S01]  /*1aa0*/  NOP ;  /* 0x0000000000007918 */ /* 0x000fe20000000000 */
[----:B------:R-:W-:Y:S02]  /*1ab0*/  NOP ;  /* 0x0000000000007918 */ /* 0x000fe40000000000 */
[C---:B------:R-:W-:Y:S01]  /*1ac0*/  @P1 IMAD.SHL.U32 R7, R9.reuse, 0x2000, RZ ;  /* 0x0000200009071824 */ /* 0x040fe200078e00ff */
[----:B------:R-:W-:Y:S01]  /*1ad0*/  UMOV UR21, 0x40004040 ;  /* 0x4000404000157882 */ /* 0x000fe20000000000 */
[----:B------:R-:W-:Y:S01]  /*1ae0*/  @P1 IMAD.SHL.U32 R8, R9, 0x10, RZ ;  /* 0x0000001009081824 */ /* 0x000fe200078e00ff */
[----:B------:R-:W-:Y:S01]  /*1af0*/  UMOV UR27, 0x40004040 ;  /* 0x40004040001b7882 */ /* 0x000fe20000000000 */
[----:B------:R-:W-:Y:S01]  /*1b00*/  @P1 IMAD.MOV.U32 R10, RZ, RZ, RZ ;  /* 0x000000ffff0a1224 */ /* 0x000fe200078e00ff */
[----:B------:R-:W-:Y:S01]  /*1b10*/  @P1 LOP3.LUT R7, R7, 0x6000, RZ, 0xc0, !PT ;  /* 0x0000600007071812 */ /* 0x000fe200078ec0ff */
[----:B------:R-:W-:Y:S01]  /*1b20*/  UMOV UR25, 0x40004040 ;  /* 0x4000404000197882 */ /* 0x000fe20000000000 */
[----:B------:R-:W-:Y:S01]  /*1b30*/  @P1 LOP3.LUT R8, R8, 0x30, RZ, 0xc0, !PT ;  /* 0x0000003008081812 */ /* 0x000fe200078ec0ff */
[----:B------:R-:W-:Y:S01]  /*1b40*/  UMOV UR31, 0x40004040 ;  /* 0x40004040001f7882 */ /* 0x000fe20000000000 */
[----:B------:R-:W-:Y:S01]  /*1b50*/  @P1 LOP3.LUT R7, R7, 0x10b8, RZ, 0xfc, !PT ;  /* 0x000010b807071812 */ /* 0x000fe200078efcff */
[----:B------:R-:W-:Y:S01]  /*1b60*/  UMOV UR29, 0x40004040 ;  /* 0x40004040001d7882 */ /* 0x000fe20000000000 */
[----:B------:R-:W-:Y:S01]  /*1b70*/  @P1 R2UR UR22, R10 ;  /* 0x000000000a1612ca */ /* 0x000fe200000e0000 */
[----:B------:R-:W-:Y:S01]  /*1b80*/  UMOV UR35, 0x40004040 ;  /* 0x4000404000237882 */ /* 0x000fe20000000000 */
[----:B------:R-:W-:Y:S01]  /*1b90*/  @P1 PRMT R7, R8, 0x5410, R7 ;  /* 0x0000541008071816 */ /* 0x000fe20000000007 */
[----:B------:R-:W-:Y:S01]  /*1ba0*/  UMOV UR33, 0x40004040 ;  /* 0x4000404000217882 */ /* 0x000fe20000000000 */
[----:B------:R-:W-:Y:S01]  /*1bb0*/  UMOV UR8, 0x3 ;  /* 0x0000000300087882 */ /* 0x000fe20000000000 */
[----:B--2---:R-:W-:Y:S02]  /*1bc0*/  R2UR UR20, R5 ;  /* 0x00000000051472ca */ /* 0x004fe400000e0000 */
[----:B------:R-:W-:Y:S02]  /*1bd0*/  @P1 R2UR UR15, R7 ;  /* 0x00000000070f12ca */ /* 0x000fe400000e0000 */
[----:B-1----:R-:W-:Y:S09]  /*1be0*/  R2UR UR14, R3 ;  /* 0x00000000030e72ca */ /* 0x002ff200000e0000 */
[----:B------:R-:W-:Y:S02]  /*1bf0*/  UIADD3 UR26, UPT, UPT, UR20, 0x2, URZ ;  /* 0x00000002141a7890 */ /* 0x000fe4000fffe0ff */
[----:B------:R-:W-:Y:S01]  /*1c00*/  UIADD3 UR30, UPT, UPT, UR20, 0x4, URZ ;  /* 0x00000004141e7890 */ /* 0x000fe2000fffe0ff */
[----:B------:R-:W-:Y:S01]  /*1c10*/  IMAD.U32 R11, RZ, RZ, UR15 ;  /* 0x0000000fff0b7e24 */ /* 0x000fe2000f8e00ff */
[----:B------:R-:W-:Y:S02]  /*1c20*/  UIADD3 UR24, UPT, UPT, UR14, 0x2, URZ ;  /* 0x000000020e187890 */ /* 0x000fe4000fffe0ff */
[----:B------:R-:W-:Y:S02]  /*1c30*/  UIADD3 UR28, UPT, UPT, UR14, 0x4, URZ ;  /* 0x000000040e1c7890 */ /* 0x000fe4000fffe0ff */
[----:B------:R-:W-:Y:S01]  /*1c40*/  UIADD3 UR34, UPT, UPT, UR20, 0x6, URZ ;  /* 0x0000000614227890 */ /* 0x000fe2000fffe0ff */
[----:B------:R-:W-:Y:S01]  /*1c50*/  @P1 R2UR UR23, R11 ;  /* 0x000000000b1712ca */ /* 0x000fe200000e0000 */
[----:B------:R-:W-:Y:S01]  /*1c60*/  UIADD3 UR32, UPT, UPT, UR14, 0x6, URZ ;  /* 0x000000060e207890 */ /* 0x000fe2000fffe0ff */
[----:B------:R-:W-:Y:S11]  /*1c70*/  UMOV UR15, 0x40004040 ;  /* 0x40004040000f7882 */ /* 0x000ff60000000000 */
[----:B------:R1:W-:Y:S01]  /*1c80*/  UTCQMMA.2CTA gdesc[UR20], gdesc[UR14], tmem[UR13], tmem[UR22], idesc[UR23], tmem[UR4], UPT ;  /* 0x0004160e14007dea */ /* 0x0003e2000ba0030d */
[----:B------:R1:W-:Y:S01]  /*1c90*/  UTCQMMA.2CTA gdesc[UR26], gdesc[UR24], tmem[UR13], tmem[UR22], idesc[UR23], tmem[UR4], UPT ;  /* 0x000416181a007dea */ /* 0x0003e2000ba0030d */
[----:B------:R1:W-:Y:S01]  /*1ca0*/  UTCQMMA.2CTA gdesc[UR30], gdesc[UR28], tmem[UR13], tmem[UR22], idesc[UR23], tmem[UR4], UPT ;  /* 0x0004161c1e007dea */ /* 0x0003e2000ba0030d */
[----:B------:R1:W-:Y:S01]  /*1cb0*/  UTCQMMA.2CTA gdesc[UR34], gdesc[UR32], tmem[UR13], tmem[UR22], idesc[UR23], tmem[UR4], UPT ;  /* 0x0004162022007dea */ /* 0x0003e2000ba0030d */
[----:B------:R1:W-:Y:S01]  /*1cc0*/  UTCBAR.2CTA.MULTICAST [UR10], URZ, UR8 ;  /* 0x000000ff0a0073e9 */ /* 0x0003e20008200808 */
[----:B------:R-:W-:Y:S05]  /*1cd0*/  BRA.U UP0, `(.L_x_33) ;  /* 0x00000001000c7547 */ /* 0x000fea000b800000 */
[----:B-1----:R-:W-:Y:S02]  /*1ce0*/  UMOV UR8, 0x3 ;  /* 0x0000000300087882 */ /* 0x002fe40000000000 */
[----:B------:R2:W-:Y:S01]  /*1cf0*/  UTCBAR.2CTA.MULTICAST [UR12], URZ, UR8 ;  /* 0x000000ff0c0073e9 */ /* 0x0005e20008200808 */
[----:B------:R-:W-:Y:S02]  /*1d00*/  NOP ;  /* 0x0000000000007918 */ /* 0x000fe40000000000 */
.L_x_33:
[----:B------:R-:W-:Y:S01]  /*1d10*/  UISETP.NE.AND UP0, UPT, UR11, 0x5, UPT ;  /* 0x000000050b00788c */ /* 0x000fe2000bf05270 */
[----:B------:R-:W-:Y:S01]  /*1d20*/  VIADD R9, R9, 0x2 ;  /* 0x0000000209097836 */ /* 0x000fe20000000000 */
[----:B------:R-:W-:Y:S02]  /*1d30*/  UIADD3 UR11, UPT, UPT, UR11, 0x1, URZ ;  /* 0x000000010b0b7890 */ /* 0x000fe4000fffe0ff */
[----:B------:R-:W-:Y:S02]  /*1d40*/  UIADD3 UR18, UPT, UPT, UR18, -0x2, URZ ;  /* 0xfffffffe12127890 */ /* 0x000fe4000fffe0ff */
[----:B------:R-:W-:Y:S02]  /*1d50*/  USEL UR11, UR11, URZ, UP0 ;  /* 0x000000ff0b0b7287 */ /* 0x000fe40008000000 */
[----:B------:R-:W-:Y:S02]  /*1d60*/  UISETP.NE.AND UP0, UPT, UR18, -0x2, UPT ;  /* 0xfffffffe1200788c */ /* 0x000fe4000bf05270 */
[----:B------:R-:W-:Y:S02]  /*1d70*/  UIADD3 UR17, UPT, UPT, UR17, 0x2, URZ ;  /* 0x0000000211117890 */ /* 0x000fe4000fffe0ff */
[----:B------:R-:W-:Y:S04]  /*1d80*/  ISETP.NE.AND P1, PT, RZ, UR11, PT ;  /* 0x0000000bff007c0c */ /* 0x000fe8000bf25270 */
[----:B------:R-:W-:Y:S04]  /*1d90*/  SEL R3, RZ, 0x1, P1 ;  /* 0x00000001ff037807 */ /* 0x000fe80000800000 */
[----:B------:R-:W-:Y:S01]  /*1da0*/  LOP3.LUT R6, R6, R3, RZ, 0x3c, !PT ;  /* 0x0000000306067212 */ /* 0x000fe200078e3cff */
[----:B------:R-:W-:Y:S06]  /*1db0*/  BRA.U UP0, `(.L_x_34) ;  /* 0xfffffff900107547 */ /* 0x000fec000b83ffff */
[----:B------:R-:W-:Y:S05]  /*1dc0*/  @P0 BRA `(.L_x_35) ;  /* 0xfffffff400bc0947 */ /* 0x000fea000383ffff */
.L_x_28:
[----:B------:R-:W-:-:S13]  /*1dd0*/  ISETP.GE.AND P0, PT, R0, RZ, PT ;  /* 0x000000ff0000720c */ /* 0x000fda0003f06270 */
[----:B-12---:R-:W-:Y:S05]  /*1de0*/  @!P0 EXIT ;  /* 0x000000000000894d */ /* 0x006fea0003800000 */
[----:B------:R-:W-:Y:S01]  /*1df0*/  IMAD.SHL.U32 R2, R0, 0x8, RZ ;  /* 0x0000000800027824 */ /* 0x000fe200078e00ff */
[----:B------:R-:W-:-:S04]  /*1e00*/  SHF.R.U32.HI R0, RZ, 0x1, R0 ;  /* 0x00000001ff007819 */ /* 0x000fc80000011600 */
[----:B------:R-:W-:Y:S02]  /*1e10*/  LOP3.LUT R0, R0, 0x1, RZ, 0xc0, !PT ;  /* 0x0000000100007812 */ /* 0x000fe400078ec0ff */
[----:B------:R-:W-:Y:S02]  /*1e20*/  LOP3.LUT R2, R2, 0x8, RZ, 0xc0, !PT ;  /* 0x0000000802027812 */ /* 0x000fe400078ec0ff */
[----:B------:R-:W-:-:S03]  /*1e30*/  SHF.L.U32 R4, R0, 0x1f, RZ ;  /* 0x0000001f00047819 */ /* 0x000fc600000006ff */
[----:B------:R-:W-:Y:S02]  /*1e40*/  VIADD R2, R2, UR9 ;  /* 0x0000000902027c36 */ /* 0x000fe40008000000 */
[----:B------:R-:W-:-:S07]  /*1e50*/  IMAD.MOV.U32 R5, RZ, RZ, R4 ;  /* 0x000000ffff057224 */ /* 0x000fce00078e0004 */
.L_x_36:
[----:B-1----:R1:W2:Y:S02]  /*1e60*/  SYNCS.PHASECHK.TRANS64.TRYWAIT P0, [R2+URZ+0x334a0], R5 ;  /* 0x0334a005020075a7 */ /* 0x0022a400080011ff */
[----:B--2---:R-:W-:Y:S05]  /*1e70*/  @!P0 NANOSLEEP.SYNCS 0x989680 ;  /* 0x009896800000895d */ /* 0x004fea0003900000 */
[----:B------:R-:W2:Y:S02]  /*1e80*/  @!P0 SYNCS.PHASECHK.TRANS64 P0, [R2+URZ+0x334a0], R5 ;  /* 0x0334a005020085a7 */ /* 0x000ea400080010ff */
[----:B--2---:R-:W-:Y:S05]  /*1e90*/  @P0 EXIT ;  /* 0x000000000000094d */ /* 0x004fea0003800000 */
[----:B------:R-:W-:Y:S05]  /*1ea0*/  BRA `(.L_x_36) ;  /* 0xfffffffc00ec7947 */ /* 0x000fea000383ffff */
.L_x_21:
[----:B------:R-:W-:-:S13]  /*1eb0*/  ELECT P0, URZ, PT ;  /* 0x0000000000ff782f */ /* 0x000fda0003800000 */
[----:B------:R-:W-:Y:S05]  /*1ec0*/  @!P0 BRA `(.L_x_23) ;  /* 0x0000001400708947 */ /* 0x000fea0003800000 */
[----:B------:R-:W1:Y:S02]  /*1ed0*/  S2UR UR4, SR_CTAID.X ;  /* 0x00000000000479c3 */ /* 0x000e640000002500 */
[----:B-1----:R-:W-:-:S13]  /*1ee0*/  ISETP.LE.U32.AND P0, PT, R3, UR4, PT ;  /* 0x0000000403007c0c */ /* 0x002fda000bf03070 */
[----:B------:R-:W-:Y:S05]  /*1ef0*/  @P0 EXIT ;  /* 0x000000000000094d */ /* 0x000fea0003800000 */
[----:B------:R-:W1:Y:S01]  /*1f00*/  S2R R4, SR_CgaCtaId ;  /* 0x0000000000047919 */ /* 0x000e620000008800 */
[----:B------:R-:W-:Y:S01]  /*1f10*/  IMAD.U32 R8, RZ, RZ, UR4 ;  /* 0x00000004ff087e24 */ /* 0x000fe2000f8e00ff */
[----:B------:R-:W2:Y:S04]  /*1f20*/  LDC.64 R12, c[0x0][0x348] ;  /* 0x0000d200ff0c7b82 */ /* 0x000ea80000000a00 */
[----:B------:R-:W-:Y:S02]  /*1f30*/  LOP3.LUT R0, RZ, R8, RZ, 0x33, !PT ;  /* 0x00000008ff007212 */ /* 0x000fe400078e33ff */
[----:B------:R-:W-:-:S03]  /*1f40*/  PRMT R7, R8, 0x7610, R7 ;  /* 0x0000761008077816 */ /* 0x000fc60000000007 */
[----:B------:R-:W-:Y:S01]  /*1f50*/  IMAD.IADD R0, R3, 0x1, R0 ;  /* 0x0000000103007824 */ /* 0x000fe200078e0200 */
[----:B------:R-:W-:-:S03]  /*1f60*/  MOV R3, 0x400 ;  /* 0x0000040000037802 */ /* 0x000fc60000000f00 */
[----:B------:R-:W-:-:S05]  /*1f70*/  IMAD.HI.U32 R6, R0, -0x193d4bb7, RZ ;  /* 0xe6c2b44900067827 */ /* 0x000fca00078e00ff */
[----:B------:R-:W-:-:S05]  /*1f80*/  SHF.R.U32.HI R6, RZ, 0x7, R6 ;  /* 0x00000007ff067819 */ /* 0x000fca0000011606 */
[----:B------:R-:W-:Y:S01]  /*1f90*/  IMAD.MOV R6, RZ, RZ, -R6 ;  /* 0x000000ffff067224 */ /* 0x000fe200078e0a06 */
[----:B-1----:R-:W-:-:S07]  /*1fa0*/  LEA R4, R4, R3, 0x18 ;  /* 0x0000000304047211 */ /* 0x002fce00078ec0ff */
.L_x_49:
[----:B------:R-:W-:Y:S01]  /*1fb0*/  SHF.R.U32.HI R15, RZ, 0x5, R8 ;  /* 0x00000005ff0f7819 */ /* 0x000fe20000011608 */
[----:B------:R-:W-:Y:S05]  /*1fc0*/  YIELD ;  /* 0x0000000000007946 */ /* 0x000fea0003800000 */
[----:B------:R-:W-:Y:S01]  /*1fd0*/  IMAD.HI.U32 R15, R15, 0x4a7904b, RZ ;  /* 0x04a7904b0f0f7827 */ /* 0x000fe200078e00ff */
[----:B------:R-:W-:Y:S04]  /*1fe0*/  MOV R10, 0x2080 ;  /* 0x00002080000a7802 */ /* 0x000fe80000000f00 */
[C---:B------:R-:W-:Y:S01]  /*1ff0*/  PRMT R0, R15.reuse, 0x9910, RZ ;  /* 0x000099100f007816 */ /* 0x040fe200000000ff */
[----:B------:R-:W-:Y:S04]  /*2000*/  IMAD.SHL.U32 R15, R15, 0x10, RZ ;  /* 0x000000100f0f7824 */ /* 0x000fe800078e00ff */
[----:B------:R-:W-:Y:S01]  /*2010*/  IMAD R0, R0, 0x6e0, RZ ;  /* 0x000006e000007824 */ /* 0x000fe200078e02ff */
[----:B------:R-:W-:Y:S03]  /*2020*/  VIADDMNMX.U32 R39, R20, -R15, 0x10, PT ;  /* 0x0000001014277446 */ /* 0x000fe6000380080f */
[----:B------:R-:W-:Y:S05]  /*2030*/  IMAD.MOV R2, RZ, RZ, -R0 ;  /* 0x000000ffff027224 */ /* 0x000fea00078e0a00 */
[----:B------:R-:W-:Y:S05]  /*2040*/  PRMT R2, R2, 0x7710, RZ ;  /* 0x0000771002027816 */ /* 0x000fea00000000ff */
[----:B------:R-:W-:Y:S05]  /*2050*/  IMAD.IADD R2, R2, 0x1, R7 ;  /* 0x0000000102027824 */ /* 0x000fea00078e0207 */
[----:B-1234-:R-:W-:Y:S02]  /*2060*/  LOP3.LUT R5, R2, 0xffff, RZ, 0xc0, !PT ;  /* 0x0000ffff02057812 */ /* 0x01efe400078ec0ff */
[----:B--2---:R-:W-:Y:S05]  /*2070*/  CALL.REL.NOINC `($__internal_3_$__cuda_sm20_div_u16) ;  /* 0x0000003800907944 */ /* 0x004fea0003c00000 */
[----:B------:R-:W-:Y:S01]  /*2080*/  PRMT R39, R39, 0x9910, RZ ;  /* 0x0000991027277816 */ /* 0x000fe200000000ff */
[----:B------:R-:W-:Y:S01]  /*2090*/  IMAD.MOV.U32 R5, RZ, RZ, -0x80000000 ;  /* 0x80000000ff057424 */ /* 0x000fe200078e00ff */
[C---:B------:R-:W-:Y:S01]  /*20a0*/  PRMT R9, R0.reuse, 0x9910, RZ ;  /* 0x0000991000097816 */ /* 0x040fe200000000ff */
[----:B------:R-:W1:Y:S01]  /*20b0*/  S2R R3, SR_CgaCtaId ;  /* 0x0000000000037919 */ /* 0x000e620000008800 */
[----:B------:R-:W-:Y:S01]  /*20c0*/  LOP3.LUT R0, R0, 0xffff, RZ, 0xc0, !PT ;  /* 0x0000ffff00007812 */ /* 0x000fe200078ec0ff */
[----:B------:R-:W2:Y:S01]  /*20d0*/  SYNCS.PHASECHK.TRANS64.TRYWAIT P4, [R4+URZ+0x33430], R5 ;  /* 0x03343005040075a7 */ /* 0x000ea200080811ff */
[C---:B------:R-:W-:Y:S01]  /*20e0*/  IADD3 R38, P3, PT, R12.reuse, 0x40, RZ ;  /* 0x000000400c267810 */ /* 0x040fe20007f7e0ff */
[----:B------:R-:W-:Y:S01]  /*20f0*/  IMAD R9, R39, R9, RZ ;  /* 0x0000000927097224 */ /* 0x000fe200078e02ff */
[----:B------:R-:W-:Y:S01]  /*2100*/  IADD3 R32, P1, PT, R12, 0x140, RZ ;  /* 0x000001400c207810 */ /* 0x000fe20007f3e0ff */
[----:B------:R-:W-:Y:S01]  /*2110*/  IMAD R0, R0, 0xe0, RZ ;  /* 0x000000e000007824 */ /* 0x000fe200078e02ff */
[C---:B------:R-:W-:Y:S01]  /*2120*/  IADD3 R36, P2, PT, R12.reuse, 0xc0, RZ ;  /* 0x000000c00c247810 */ /* 0x040fe20007f5e0ff */
[----:B------:R-:W-:Y:S01]  /*2130*/  IMAD.MOV R9, RZ, RZ, -R9 ;  /* 0x000000ffff097224 */ /* 0x000fe200078e0a09 */
[----:B------:R-:W-:Y:S01]  /*2140*/  IADD3 R14, P0, PT, R12, 0x1c0, RZ ;  /* 0x000001c00c0e7810 */ /* 0x000fe20007f1e0ff */
[C---:B------:R-:W-:Y:S01]  /*2150*/  VIADD R11, R4.reuse, 0x33400 ;  /* 0x00033400040b7836 */ /* 0x040fe20000000000 */
[----:B------:R-:W-:Y:S01]  /*2160*/  IADD3 R10, PT, PT, R4, 0x4000, RZ ;  /* 0x00004000040a7810 */ /* 0x000fe20007ffe0ff */
[--C-:B------:R-:W-:Y:S01]  /*2170*/  IMAD.X R39, RZ, RZ, R13.reuse, P3 ;  /* 0x000000ffff277224 */ /* 0x100fe200018e060d */
[----:B------:R-:W-:Y:S01]  /*2180*/  PRMT R9, R9, 0x7710, RZ ;  /* 0x0000771009097816 */ /* 0x000fe200000000ff */
[----:B------:R-:W-:Y:S01]  /*2190*/  IMAD.X R33, RZ, RZ, R13, P1 ;  /* 0x000000ffff217224 */ /* 0x000fe200008e060d */
[----:B------:R-:W-:Y:S02]  /*21a0*/  IADD3.X R37, PT, PT, RZ, R13, RZ, P2, !PT ;  /* 0x0000000dff257210 */ /* 0x000fe400017fe4ff */
[----:B------:R-:W-:Y:S04]  /*21b0*/  IADD3 R9, PT, PT, R2, R9, RZ ;  /* 0x0000000902097210 */ /* 0x000fe80007ffe0ff */
[----:B------:R-:W-:Y:S01]  /*21c0*/  LOP3.LUT R16, R9, 0xffff, RZ, 0xc0, !PT ;  /* 0x0000ffff09107812 */ /* 0x000fe200078ec0ff */
[----:B------:R-:W-:Y:S04]  /*21d0*/  VIADD R9, R4, 0x1c000 ;  /* 0x0001c00004097836 */ /* 0x000fe80000000000 */
[----:B------:R-:W-:Y:S01]  /*21e0*/  IMAD.IADD R16, R15, 0x1, R16 ;  /* 0x000000010f107824 */ /* 0x000fe200078e0210 */
[----:B------:R-:W-:Y:S01]  /*21f0*/  IADD3.X R15, PT, PT, RZ, R13, RZ, P0, !PT ;  /* 0x0000000dff0f7210 */ /* 0x000fe200007fe4ff */
[----:B-1----:R-:W-:Y:S01]  /*2200*/  IMAD R2, R3, 0x70, R0 ;  /* 0x0000007003027824 */ /* 0x002fe200078e0200 */
[----:B--2---:R-:W-:Y:S06]  /*2210*/  @!P4 BRA `(.L_x_37) ;  /* 0x0000003000c8c947 */ /* 0x004fec0003800000 */
.L_x_88:
[----:B------:R-:W-:Y:S01]  /*2220*/  IMAD.SHL.U32 R3, R16, 0x80, RZ ;  /* 0x0000008010037824 */ /* 0x000fe200078e00ff */
[----:B------:R-:W-:Y:S01]  /*2230*/  R2UR UR9, R11 ;  /* 0x000000000b0972ca */ /* 0x000fe200000e0000 */
[----:B------:R-:W-:Y:S01]  /*2240*/  UMOV UR10, URZ ;  /* 0x000000ff000a7c82 */ /* 0x000fe20008000000 */
[----:B------:R-:W-:Y:S01]  /*2250*/  R2UR UR28, R38 ;  /* 0x00000000261c72ca */ /* 0x000fe200000e0000 */
[----:B------:R-:W-:Y:S01]  /*2260*/  UMOV UR20, 0x0 ;  /* 0x0000000000147882 */ /* 0x000fe20000000000 */
[----:B------:R-:W-:Y:S01]  /*2270*/  R2UR UR29, R39 ;  /* 0x00000000271d72ca */ /* 0x000fe200000e0000 */
[----:B------:R-:W-:Y:S01]  /*2280*/  UMOV UR21, 0x10000000 ;  /* 0x1000000000157882 */ /* 0x000fe20000000000 */
[----:B------:R-:W-:Y:S01]  /*2290*/  R2UR UR8, R10 ;  /* 0x000000000a0872ca */ /* 0x000fe200000e0000 */
[----:B------:R-:W-:Y:S01]  /*22a0*/  UMOV UR6, UR10 ;  /* 0x0000000a00067c82 */ /* 0x000fe20008000000 */
[----:B------:R-:W-:Y:S01]  /*22b0*/  R2UR UR11, R3 ;  /* 0x00000000030b72ca */ /* 0x000fe200000e0000 */
[----:B------:R-:W-:Y:S01]  /*22c0*/  UMOV UR19, URZ ;  /* 0x000000ff00137c82 */ /* 0x000fe20008000000 */
[----:B------:R-:W-:Y:S01]  /*22d0*/  R2UR UR12, R4 ;  /* 0x00000000040c72ca */ /* 0x000fe200000e0000 */
[----:B------:R-:W-:Y:S01]  /*22e0*/  IMAD.MOV.U32 R31, RZ, RZ, 0x7d80 ;  /* 0x00007d80ff1f7424 */ /* 0x000fe200078e00ff */
[----:B------:R-:W-:Y:S01]  /*22f0*/  R2UR UR26, R36 ;  /* 0x00000000241a72ca */ /* 0x000fe200000e0000 */
[----:B------:R-:W-:Y:S01]  /*2300*/  UMOV UR5, UR9 ;  /* 0x0000000900057c82 */ /* 0x000fe20008000000 */
[----:B------:R-:W-:Y:S01]  /*2310*/  R2UR UR27, R37 ;  /* 0x00000000251b72ca */ /* 0x000fe200000e0000 */
[----:B------:R-:W-:Y:S01]  /*2320*/  UMOV UR17, UR9 ;  /* 0x0000000900117c82 */ /* 0x000fe20008000000 */
[----:B------:R-:W-:Y:S01]  /*2330*/  R2UR UR7, R2 ;  /* 0x00000000020772ca */ /* 0x000fe200000e0000 */
[----:B------:R-:W-:Y:S01]  /*2340*/  UMOV UR13, UR9 ;  /* 0x00000009000d7c82 */ /* 0x000fe20008000000 */
[----:B------:R-:W-:Y:S01]  /*2350*/  R2UR UR4, R9 ;  /* 0x00000000090472ca */ /* 0x000fe200000e0000 */
[----:B------:R-:W-:Y:S01]  /*2360*/  UMOV UR15, UR19 ;  /* 0x00000013000f7c82 */ /* 0x000fe20008000000 */
[----:B------:R-:W-:Y:S01]  /*2370*/  R2UR UR24, R32 ;  /* 0x00000000201872ca */ /* 0x000fe200000e0000 */
[----:B------:R2:W-:Y:S01]  /*2380*/  UTMALDG.2D [UR8], [UR28], desc[UR20] ;  /* 0x000014081c0075b4 */ /* 0x0005e20008009000 */
[----:B------:R-:W-:Y:S01]  /*2390*/  R2UR UR25, R33 ;  /* 0x00000000211972ca */ /* 0x000fe200000e0000 */
[----:B------:R-:W-:Y:S01]  /*23a0*/  UIADD3 UR16, UPT, UPT, UR12, 0x31000, URZ ;  /* 0x000310000c107890 */ /* 0x000fe2000fffe0ff */
[----:B------:R-:W-:Y:S01]  /*23b0*/  R2UR UR22, R14 ;  /* 0x000000000e1672ca */ /* 0x000fe200000e0000 */
[----:B------:R-:W-:Y:S01]  /*23c0*/  UMOV UR18, UR11 ;  /* 0x0000000b00127c82 */ /* 0x000fe20008000000 */
[----:B------:R-:W-:Y:S01]  /*23d0*/  R2UR UR23, R15 ;  /* 0x000000000f1772ca */ /* 0x000fe200000e0000 */
[----:B------:R-:W-:Y:S01]  /*23e0*/  UIADD3 UR12, UPT, UPT, UR12, 0x31c00, URZ ;  /* 0x00031c000c0c7890 */ /* 0x000fe2000fffe0ff */
[----:B------:R-:W-:Y:S01]  /*23f0*/  R2UR UR14, R0 ;  /* 0x00000000000e72ca */ /* 0x000fe200000e0000 */
[C---:B------:R-:W-:Y:S02]  /*2400*/  VIADD R28, R4.reuse, 0x33408 ;  /* 0x00033408041c7836 */ /* 0x040fe40000000000 */
[----:B------:R2:W-:Y:S01]  /*2410*/  UTMALDG.2D [UR4], [UR26], desc[UR20] ;  /* 0x000014041a0075b4 */ /* 0x0005e20008009000 */
[C---:B------:R-:W-:Y:S02]  /*2420*/  VIADD R29, R4.reuse, 0x8000 ;  /* 0x00008000041d7836 */ /* 0x040fe40000000000 */
[----:B------:R-:W-:Y:S01]  /*2430*/  VIADD R26, R4, 0x1f800 ;  /* 0x0001f800041a7836 */ /* 0x000fe20000000000 */
[----:B------:R2:W-:Y:S06]  /*2440*/  UTMALDG.2D [UR16], [UR24], desc[UR20] ;  /* 0x00001410180075b4 */ /* 0x0005ec0008009000 */
[----:B------:R2:W-:Y:S01]  /*2450*/  UTMALDG.2D [UR12], [UR22], desc[UR20] ;  /* 0x0000140c160075b4 */ /* 0x0005e20008009000 */
[----:B------:R2:W-:Y:S01]  /*2460*/  SYNCS.ARRIVE.TRANS64 RZ, [R4+URZ+0x33400], R31 ;  /* 0x0334001f04ff79a7 */ /* 0x0005e200080000ff */
[----:B------:R-:W3:Y:S02]  /*2470*/  SYNCS.PHASECHK.TRANS64.TRYWAIT P0, [R4+URZ+0x33438], R5 ;  /* 0x03343805040075a7 */ /* 0x000ee400080011ff */
[----:B--23--:R-:W-:Y:S05]  /*2480*/  @!P0 BRA `(.L_x_38) ;  /* 0x0000003000488947 */ /* 0x00cfea0003800000 */
.L_x_89:
[----:B------:R-:W-:Y:S01]  /*2490*/  R2UR UR9, R28 ;  /* 0x000000001c0972ca */ /* 0x000fe200000e0000 */
[----:B------:R-:W-:Y:S01]  /*24a0*/  UMOV UR14, 0x0 ;  /* 0x00000000000e7882 */ /* 0x000fe20000000000 */
[----:B------:R-:W-:Y:S01]  /*24b0*/  R2UR UR16, R38 ;  /* 0x00000000261072ca */ /* 0x000fe200000e0000 */
[----:B------:R-:W-:Y:S01]  /*24c0*/  UMOV UR15, 0x10000000 ;  /* 0x10000000000f7882 */ /* 0x000fe20000000000 */
[----:B------:R-:W-:Y:S01]  /*24d0*/  R2UR UR17, R39 ;  /* 0x00000000271172ca */ /* 0x000fe200000e0000 */
[----:B------:R-:W-:Y:S01]  /*24e0*/  UMOV UR10, 0x80 ;  /* 0x00000080000a7882 */ /* 0x000fe20000000000 */
[----:B------:R-:W-:Y:S01]  /*24f0*/  R2UR UR11, R3 ;  /* 0x00000000030b72ca */ /* 0x000fe200000e0000 */
[----:B------:R-:W-:Y:S01]  /*2500*/  IMAD.MOV.U32 R27, RZ, RZ, 0x7800 ;  /* 0x00007800ff1b7424 */ /* 0x000fe200078e00ff */
[----:B------:R-:W-:Y:S01]  /*2510*/  R2UR UR8, R29 ;  /* 0x000000001d0872ca */ /* 0x000fe200000e0000 */
[----:B------:R-:W-:Y:S01]  /*2520*/  UMOV UR6, 0x80 ;  /* 0x0000008000067882 */ /* 0x000fe20000000000 */
[----:B------:R-:W-:Y:S01]  /*2530*/  R2UR UR12, R36 ;  /* 0x00000000240c72ca */ /* 0x000fe200000e0000 */
[----:B------:R-:W-:Y:S01]  /*2540*/  VIADD R24, R4, 0x33410 ;  /* 0x0003341004187836 */ /* 0x000fe20000000000 */
[----:B------:R-:W-:Y:S01]  /*2550*/  R2UR UR13, R37 ;  /* 0x00000000250d72ca */ /* 0x000fe200000e0000 */
[----:B------:R-:W-:Y:S01]  /*2560*/  UMOV UR5, UR9 ;  /* 0x0000000900057c82 */ /* 0x000fe20008000000 */
[----:B------:R-:W-:Y:S01]  /*2570*/  R2UR UR7, R2 ;  /* 0x00000000020772ca */ /* 0x000fe200000e0000 */
[----:B------:R-:W-:Y:S01]  /*2580*/  VIADD R23, R4, 0x23000 ;  /* 0x0002300004177836 */ /* 0x000fe20000000000 */
[----:B------:R-:W-:Y:S01]  /*2590*/  R2UR UR4, R26 ;  /* 0x000000001a0472ca */ /* 0x000fe200000e0000 */
[----:B------:R-:W-:Y:S04]  /*25a0*/  VIADD R25, R4, 0xc000 ;  /* 0x0000c00004197836 */ /* 0x000fe80000000000 */
[----:B------:R3:W-:Y:S08]  /*25b0*/  UTMALDG.2D [UR8], [UR16], desc[UR14] ;  /* 0x00000e08100075b4 */ /* 0x0007f00008009000 */
[----:B------:R3:W-:Y:S01]  /*25c0*/  UTMALDG.2D [UR4], [UR12], desc[UR14] ;  /* 0x00000e040c0075b4 */ /* 0x0007e20008009000 */
[----:B------:R3:W-:Y:S01]  /*25d0*/  SYNCS.ARRIVE.TRANS64 RZ, [R4+URZ+0x33408], R27 ;  /* 0x0334081b04ff79a7 */ /* 0x0007e200080000ff */
[----:B------:R-:W4:Y:S02]  /*25e0*/  SYNCS.PHASECHK.TRANS64.TRYWAIT P0, [R4+URZ+0x33440], R5 ;  /* 0x03344005040075a7 */ /* 0x000f2400080011ff */
[----:B---34-:R-:W-:Y:S05]  /*25f0*/  @!P0 BRA `(.L_x_39) ;  /* 0x0000003000088947 */ /* 0x018fea0003800000 */
.L_x_90:
[----:B------:R-:W-:Y:S01]  /*2600*/  R2UR UR9, R24 ;  /* 0x00000000180972ca */ /* 0x000fe200000e0000 */
[----:B------:R-:W-:Y:S01]  /*2610*/  UMOV UR14, 0x0 ;  /* 0x00000000000e7882 */ /* 0x000fe20000000000 */
[----:B------:R-:W-:Y:S01]  /*2620*/  R2UR UR16, R38 ;  /* 0x00000000261072ca */ /* 0x000fe200000e0000 */
[----:B------:R-:W-:Y:S01]  /*2630*/  UMOV UR15, 0x10000000 ;  /* 0x10000000000f7882 */ /* 0x000fe20000000000 */
[----:B------:R-:W-:Y:S01]  /*2640*/  R2UR UR17, R39 ;  /* 0x00000000271172ca */ /* 0x000fe200000e0000 */
[----:B------:R-:W-:Y:S01]  /*2650*/  UMOV UR10, 0x100 ;  /* 0x00000100000a7882 */ /* 0x000fe20000000000 */
[----:B------:R-:W-:Y:S01]  /*2660*/  R2UR UR11, R3 ;  /* 0x00000000030b72ca */ /* 0x000fe200000e0000 */
[----:B------:R-:W-:Y:S01]  /*2670*/  UMOV UR6, 0x100 ;  /* 0x0000010000067882 */ /* 0x000fe20000000000 */
[----:B------:R-:W-:Y:S01]  /*2680*/  R2UR UR8, R25 ;  /* 0x00000000190872ca */ /* 0x000fe200000e0000 */
[----:B------:R-:W-:Y:S01]  /*2690*/  VIADD R21, R4, 0x33418 ;  /* 0x0003341804157836 */ /* 0x000fe20000000000 */
[----:B------:R-:W-:Y:S01]  /*26a0*/  R2UR UR12, R36 ;  /* 0x00000000240c72ca */ /* 0x000fe200000e0000 */
[----:B-1----:R-:W-:Y:S01]  /*26b0*/  VIADD R19, R4, 0x26800 ;  /* 0x0002680004137836 */ /* 0x002fe20000000000 */
[----:B------:R-:W-:Y:S01]  /*26c0*/  R2UR UR13, R37 ;  /* 0x00000000250d72ca */ /* 0x000fe200000e0000 */
[----:B------:R-:W-:Y:S01]  /*26d0*/  UMOV UR5, UR9 ;  /* 0x0000000900057c82 */ /* 0x000fe20008000000 */
[----:B------:R-:W-:Y:S01]  /*26e0*/  R2UR UR7, R2 ;  /* 0x00000000020772ca */ /* 0x000fe200000e0000 */
[----:B------:R-:W-:Y:S01]  /*26f0*/  VIADD R22, R4, 0x10000 ;  /* 0x0001000004167836 */ /* 0x000fe20000000000 */
[----:B------:R-:W-:Y:S05]  /*2700*/  R2UR UR4, R23 ;  /* 0x00000000170472ca */ /* 0x000fea00000e0000 */
[----:B------:R1:W-:Y:S08]  /*2710*/  UTMALDG.2D [UR8], [UR16], desc[UR14] ;  /* 0x00000e08100075b4 */ /* 0x0003f00008009000 */
[----:B------:R1:W-:Y:S01]  /*2720*/  UTMALDG.2D [UR4], [UR12], desc[UR14] ;  /* 0x00000e040c0075b4 */ /* 0x0003e20008009000 */
[----:B------:R1:W-:Y:S01]  /*2730*/  SYNCS.ARRIVE.TRANS64 RZ, [R4+URZ+0x33410], R27 ;  /* 0x0334101b04ff79a7 */ /* 0x0003e200080000ff */
[----:B------:R-:W3:Y:S02]  /*2740*/  SYNCS.PHASECHK.TRANS64.TRYWAIT P0, [R4+URZ+0x33448], R5 ;  /* 0x03344805040075a7 */ /* 0x000ee400080011ff */
[----:B-1-3--:R-:W-:Y:S05]  /*2750*/  @!P0 BRA `(.L_x_40) ;  /* 0x0000002c00cc8947 */ /* 0x00afea0003800000 */
.L_x_91:
        /* <DEDUP_REMOVED lines=9> */
[----:B-12---:R-:W-:Y:S01]  /*27f0*/  VIADD R17, R4, 0x33420 ;  /* 0x0003342004117836 */ /* 0x006fe20000000000 */
[----:B------:R-:W-:Y:S01]  /*2800*/  R2UR UR12, R36 ;  /* 0x00000000240c72ca */ /* 0x000fe200000e0000 */
[----:B------:R-:W-:Y:S01]  /*2810*/  VIADD R16, R4, 0x2a000 ;  /* 0x0002a00004107836 */ /* 0x000fe20000000000 */
        /* <DEDUP_REMOVED lines=8> */
[----:B------:R-:W2:Y:S02]  /*28a0*/  SYNCS.PHASECHK.TRANS64.TRYWAIT P0, [R4+URZ+0x33450], R5 ;  /* 0x03345005040075a7 */ /* 0x000ea400080011ff */
[----:B-12---:R-:W-:Y:S05]  /*28b0*/  @!P0 BRA `(.L_x_41) ;  /* 0x0000002c00908947 */ /* 0x006fea0003800000 */
.L_x_92:
        /* <DEDUP_REMOVED lines=25> */
[----:B------:R-:W-:Y:S01]  /*2a50*/  UIADD3 UR12, UPT, UPT, UR12, 0x32c00, URZ ;  /* 0x00032c000c0c7890 */ /* 0x000fe2000fffe0ff */
[----:B------:R-:W-:Y:S01]  /*2a60*/  R2UR UR21, R15 ;  /* 0x000000000f1572ca */ /* 0x000fe200000e0000 */
[----:B------:R-:W-:Y:S01]  /*2a70*/  VIADD R34, R4, 0x33428 ;  /* 0x0003342804227836 */ /* 0x000fe20000000000 */
[----:B------:R-:W-:Y:S01]  /*2a80*/  R2UR UR14, R0 ;  /* 0x00000000000e72ca */ /* 0x000fe200000e0000 */
[C---:B------:R-:W-:Y:S02]  /*2a90*/  VIADD R30, R4.reuse, 0x2d800 ;  /* 0x0002d800041e7836 */ /* 0x040fe40000000000 */
[----:B------:R2:W-:Y:S01]  /*2aa0*/  UTMALDG.2D [UR4], [UR26], desc[UR24] ;  /* 0x000018041a0075b4 */ /* 0x0005e20008009000 */
[----:B-1----:R-:W-:Y:S03]  /*2ab0*/  VIADD R35, R4, 0x18000 ;  /* 0x0001800004237836 */ /* 0x002fe60000000000 */
[----:B------:R2:W-:Y:S06]  /*2ac0*/  UTMALDG.2D [UR16], [UR22], desc[UR24] ;  /* 0x00001810160075b4 */ /* 0x0005ec0008009000 */
[----:B------:R2:W-:Y:S01]  /*2ad0*/  UTMALDG.2D [UR12], [UR20], desc[UR24] ;  /* 0x0000180c140075b4 */ /* 0x0005e20008009000 */
[----:B------:R2:W-:Y:S01]  /*2ae0*/  SYNCS.ARRIVE.TRANS64 RZ, [R4+URZ+0x33420], R31 ;  /* 0x0334201f04ff79a7 */ /* 0x0005e200080000ff */
[----:B------:R-:W1:Y:S02]  /*2af0*/  SYNCS.PHASECHK.TRANS64.TRYWAIT P0, [R4+URZ+0x33458], R5 ;  /* 0x03345805040075a7 */ /* 0x000e6400080011ff */
[----:B-12---:R-:W-:Y:S05]  /*2b00*/  @!P0 BRA `(.L_x_42) ;  /* 0x0000002c00188947 */ /* 0x006fea0003800000 */
.L_x_93:
        /* <DEDUP_REMOVED lines=8> */
[----:B------:R-:W-:Y:S02]  /*2b90*/  R2UR UR8, R35 ;  /* 0x00000000230872ca */ /* 0x000fe400000e0000 */
[----:B------:R-:W-:Y:S02]  /*2ba0*/  R2UR UR12, R36 ;  /* 0x00000000240c72ca */ /* 0x000fe400000e0000 */
[----:B------:R-:W-:Y:S01]  /*2bb0*/  R2UR UR13, R37 ;  /* 0x00000000250d72ca */ /* 0x000fe200000e0000 */
[----:B------:R-:W-:Y:S01]  /*2bc0*/  UMOV UR5, UR9 ;  /* 0x0000000900057c82 */ /* 0x000fe20008000000 */
[----:B------:R-:W-:Y:S02]  /*2bd0*/  R2UR UR7, R2 ;  /* 0x00000000020772ca */ /* 0x000fe400000e0000 */
[----:B------:R-:W-:Y:S05]  /*2be0*/  R2UR UR4, R30 ;  /* 0x000000001e0472ca */ /* 0x000fea00000e0000 */
[----:B------:R2:W-:Y:S08]  /*2bf0*/  UTMALDG.2D [UR8], [UR16], desc[UR14] ;  /* 0x00000e08100075b4 */ /* 0x0005f00008009000 */
[----:B------:R2:W-:Y:S01]  /*2c00*/  UTMALDG.2D [UR4], [UR12], desc[UR14] ;  /* 0x00000e040c0075b4 */ /* 0x0005e20008009000 */
[----:B------:R2:W-:Y:S01]  /*2c10*/  SYNCS.ARRIVE.TRANS64 RZ, [R4+URZ+0x33428], R27 ;  /* 0x0334281b04ff79a7 */ /* 0x0005e200080000ff */
[----:B------:R-:W3:Y:S02]  /*2c20*/  SYNCS.PHASECHK.TRANS64.TRYWAIT P0, [R4+URZ+0x33430], RZ ;  /* 0x033430ff040075a7 */ /* 0x000ee400080011ff */
[----:B--23--:R-:W-:Y:S05]  /*2c30*/  @!P0 BRA `(.L_x_43) ;  /* 0x0000002800e88947 */ /* 0x00cfea0003800000 */
.L_x_94:
        /* <DEDUP_REMOVED lines=17> */
[----:B------:R-:W4:Y:S02]  /*2d50*/  SYNCS.PHASECHK.TRANS64.TRYWAIT P0, [R4+URZ+0x33438], RZ ;  /* 0x033438ff040075a7 */ /* 0x000f2400080011ff */
[----:B---34-:R-:W-:Y:S05]  /*2d60*/  @!P0 BRA `(.L_x_44) ;  /* 0x0000002800b08947 */ /* 0x018fea0003800000 */
.L_x_95:
        /* <DEDUP_REMOVED lines=17> */
[----:B------:R-:W5:Y:S02]  /*2e80*/  SYNCS.PHASECHK.TRANS64.TRYWAIT P0, [R4+URZ+0x33440], RZ ;  /* 0x033440ff040075a7 */ /* 0x000f6400080011ff */
[----:B----45:R-:W-:Y:S05]  /*2e90*/  @!P0 BRA `(.L_x_45) ;  /* 0x0000002800788947 */ /* 0x030fea0003800000 */
.L_x_96:
        /* <DEDUP_REMOVED lines=18> */
[----:B------:R-:W-:Y:S02]  /*2fc0*/  R2UR UR7, R2 ;  /* 0x00000000020772ca */ /* 0x000fe400000e0000 */
        /* <DEDUP_REMOVED lines=8> */
[----:B------:R-:W-:Y:S03]  /*3050*/  R2UR UR14, R0 ;  /* 0x00000000000e72ca */ /* 0x000fe600000e0000 */
[----:B------:R5:W-:Y:S04]  /*3060*/  UTMALDG.2D [UR4], [UR26], desc[UR24] ;  /* 0x000018041a0075b4 */ /* 0x000be80008009000 */
[----:B------:R5:W-:Y:S06]  /*3070*/  UTMALDG.2D [UR16], [UR22], desc[UR24] ;  /* 0x00001810160075b4 */ /* 0x000bec0008009000 */
[----:B------:R5:W-:Y:S01]  /*3080*/  UTMALDG.2D [UR12], [UR20], desc[UR24] ;  /* 0x0000180c140075b4 */ /* 0x000be20008009000 */
[----:B------:R5:W-:Y:S01]  /*3090*/  SYNCS.ARRIVE.TRANS64 RZ, [R4+URZ+0x33410], R31 ;  /* 0x0334101f04ff79a7 */ /* 0x000be200080000ff */
[----:B------:R-:W1:Y:S02]  /*30a0*/  SYNCS.PHASECHK.TRANS64.TRYWAIT P0, [R4+URZ+0x33448], RZ ;  /* 0x033448ff040075a7 */ /* 0x000e6400080011ff */
[----:B-1---5:R-:W-:Y:S05]  /*30b0*/  @!P0 BRA `(.L_x_46) ;  /* 0x0000002800048947 */ /* 0x022fea0003800000 */
.L_x_97:
        /* <DEDUP_REMOVED lines=17> */
[----:B------:R-:W1:Y:S02]  /*31d0*/  SYNCS.PHASECHK.TRANS64.TRYWAIT P0, [R4+URZ+0x33450], RZ ;  /* 0x033450ff040075a7 */ /* 0x000e6400080011ff */
[----:B-1---5:R-:W-:Y:S05]  /*31e0*/  @!P0 BRA `(.L_x_47) ;  /* 0x0000002400cc8947 */ /* 0x022fea0003800000 */
.L_x_98:
        /* <DEDUP_REMOVED lines=19> */
.L_x_99:
        /* <DEDUP_REMOVED lines=10> */
[----:B------:R-:W-:Y:S02]  /*33c0*/  R2UR UR12, R36 ;  /* 0x00000000240c72ca */ /* 0x000fe400000e0000 */
[----:B------:R-:W-:Y:S02]  /*33d0*/  R2UR UR13, R37 ;  /* 0x00000000250d72ca */ /* 0x000fe400000e0000 */
[----:B------:R-:W-:Y:S02]  /*33e0*/  R2UR UR4, R30 ;  /* 0x000000001e0472ca */ /* 0x000fe400000e0000 */
[----:B------:R-:W-:Y:S01]  /*33f0*/  R2UR UR7, R2 ;  /* 0x00000000020772ca */ /* 0x000fe200000e0000 */
[----:B------:R-:W-:Y:S01]  /*3400*/  UMOV UR5, UR9 ;  /* 0x0000000900057c82 */ /* 0x000fe20008000000 */
[----:B------:R-:W-:Y:S03]  /*3410*/  ISETP.NE.AND P0, PT, R6, 0x1, PT ;  /* 0x000000010600780c */ /* 0x000fe60003f05270 */
[----:B------:R5:W-:Y:S08]  /*3420*/  UTMALDG.2D [UR8], [UR16], desc[UR14] ;  /* 0x00000e08100075b4 */ /* 0x000bf00008009000 */
[----:B------:R5:W-:Y:S01]  /*3430*/  UTMALDG.2D [UR4], [UR12], desc[UR14] ;  /* 0x00000e040c0075b4 */ /* 0x000be20008009000 */
[----:B------:R5:W-:Y:S02]  /*3440*/  SYNCS.ARRIVE.TRANS64 RZ, [R4+URZ+0x33428], R27 ;  /* 0x0334281b04ff79a7 */ /* 0x000be400080000ff */
[----:B-----5:R-:W-:Y:S05]  /*3450*/  @!P0 EXIT ;  /* 0x000000000000894d */ /* 0x020fea0003800000 */
[----:B------:R-:W-:Y:S02]  /*3460*/  IADD3 R7, PT, PT, R7, 0x8e, RZ ;  /* 0x0000008e07077810 */ /* 0x000fe40007ffe0ff */
[----:B------:R-:W-:Y:S01]  /*3470*/  IADD3 R8, PT, PT, R8, 0x8e, RZ ;  /* 0x0000008e08087810 */ /* 0x000fe20007ffe0ff */
[----:B------:R-:W-:Y:S06]  /*3480*/  BRA `(.L_x_49) ;  /* 0xffffffe800c87947 */ /* 0x000fec000383ffff */
.L_x_23:
[----:B------:R-:W-:-:S04]  /*3490*/  LOP3.LUT R2, R21, 0xfffffffc, RZ, 0xc0, !PT ;  /* 0xfffffffc15027812 */ /* 0x000fc800078ec0ff */
[----:B------:R-:W-:-:S13]  /*34a0*/  ISETP.NE.AND P0, PT, R2, 0x4, PT ;  /* 0x000000040200780c */ /* 0x000fda0003f05270 */
[----:B-1----:R-:W-:Y:S05]  /*34b0*/  @P0 EXIT ;  /* 0x000000000000094d */ /* 0x002fea0003800000 */
[----:B------:R-:W1:Y:S01]  /*34c0*/  S2R R2, SR_CgaCtaId ;  /* 0x0000000000027919 */ /* 0x000e620000008800 */
[----:B------:R-:W-:-:S04]  /*34d0*/  MOV R5, 0x400 ;  /* 0x0000040000057802 */ /* 0x000fc80000000f00 */
[----:B-1----:R-:W-:-:S05]  /*34e0*/  LEA R2, R2, R5, 0x18 ;  /* 0x0000000502027211 */ /* 0x002fca00078ec0ff */
[----:B------:R-:W1:Y:S02]  /*34f0*/  LDS R4, [R2+0x334b0] ;  /* 0x0334b00002047984 */ /* 0x000e640000000800 */
[----:B-1----:R-:W-:-:S13]  /*3500*/  ISETP.NE.AND P0, PT, R4, RZ, PT ;  /* 0x000000ff0400720c */ /* 0x002fda0003f05270 */
[----:B------:R-:W-:Y:S05]  /*3510*/  @!P0 BRA `(.L_x_50) ;  /* 0x0000000000048947 */ /* 0x000fea0003800000 */
[----:B------:R-:W-:Y:S05]  /*3520*/  BPT.TRAP 0x1 ;  /* 0x000000040000795c */ /* 0x000fea0000300000 */
.L_x_50:
[----:B------:R-:W1:Y:S01]  /*3530*/  S2UR UR4, SR_CTAID.X ;  /* 0x00000000000479c3 */ /* 0x000e620000002500 */
[----:B------:R-:W-:Y:S02]  /*3540*/  IADD3 R21, PT, PT, R21, -0x4, RZ ;  /* 0xfffffffc15157810 */ /* 0x000fe40007ffe0ff */
[----:B-1----:R-:W-:-:S13]  /*3550*/  ISETP.LE.U32.AND P0, PT, R3, UR4, PT ;  /* 0x0000000403007c0c */ /* 0x002fda000bf03070 */
[----:B------:R-:W-:Y:S05]  /*3560*/  @P0 BRA `(.L_x_51) ;  /* 0x0000001800d00947 */ /* 0x000fea0003800000 */
[----:B------:R-:W-:Y:S01]  /*3570*/  IMAD.U32 R31, RZ, RZ, UR4 ;  /* 0x00000004ff1f7e24 */ /* 0x000fe2000f8e00ff */
[----:B------:R-:W-:Y:S01]  /*3580*/  MOV R22, 0xffffffff ;  /* 0xffffffff00167802 */ /* 0x000fe20000000f00 */
[----:B------:R-:W-:Y:S02]  /*3590*/  IMAD.SHL.U32 R0, R0, 0x4, RZ ;  /* 0x0000000400007824 */ /* 0x000fe400078e00ff */
[----:B------:R-:W-:Y:S01]  /*35a0*/  IMAD.SHL.U32 R32, R21, 0x800, RZ ;  /* 0x0000080015207824 */ /* 0x000fe200078e00ff */
[----:B------:R-:W-:Y:S01]  /*35b0*/  LOP3.LUT R24, RZ, R31, RZ, 0x33, !PT ;  /* 0x0000001fff187212 */ /* 0x000fe200078e33ff */
[C---:B------:R-:W-:Y:S01]  /*35c0*/  VIADD R28, R0.reuse, 0x1 ;  /* 0x00000001001c7836 */ /* 0x040fe20000000000 */
[----:B------:R-:W-:Y:S01]  /*35d0*/  SHF.R.U32.HI R30, RZ, 0x3, R0 ;  /* 0x00000003ff1e7819 */ /* 0x000fe20000011600 */
[C---:B------:R-:W-:Y:S01]  /*35e0*/  VIADD R4, R0.reuse, 0x2 ;  /* 0x0000000200047836 */ /* 0x040fe20000000000 */
[----:B------:R-:W-:Y:S01]  /*35f0*/  IADD3 R26, PT, PT, R0, 0x3, RZ ;  /* 0x00000003001a7810 */ /* 0x000fe20007ffe0ff */
[----:B------:R-:W-:Y:S01]  /*3600*/  IMAD.IADD R24, R3, 0x1, R24 ;  /* 0x0000000103187824 */ /* 0x000fe200078e0218 */
[----:B------:R-:W-:Y:S01]  /*3610*/  LOP3.LUT R3, R30, 0x3, RZ, 0xc0, !PT ;  /* 0x000000031e037812 */ /* 0x000fe200078ec0ff */
[----:B------:R-:W-:Y:S01]  /*3620*/  IMAD.MOV.U32 R23, RZ, RZ, RZ ;  /* 0x000000ffff177224 */ /* 0x000fe200078e00ff */
[----:B------:R-:W-:Y:S01]  /*3630*/  PRMT R25, R31, 0x7610, R25 ;  /* 0x000076101f197816 */ /* 0x000fe20000000019 */
[----:B------:R-:W-:Y:S01]  /*3640*/  IMAD.HI.U32 R24, R24, -0x193d4bb7, RZ ;  /* 0xe6c2b44918187827 */ /* 0x000fe200078e00ff */
[----:B------:R-:W-:-:S02]  /*3650*/  LOP3.LUT R28, R3, 0x5, R28, 0x78, !PT ;  /* 0x00000005031c7812 */ /* 0x000fc400078e781c */
[C---:B------:R-:W-:Y:S02]  /*3660*/  LOP3.LUT R27, R3.reuse, 0x6, R4, 0x78, !PT ;  /* 0x00000006031b7812 */ /* 0x040fe400078e7804 */
[----:B------:R-:W-:Y:S02]  /*3670*/  SHF.R.U32.HI R24, RZ, 0x7, R24 ;  /* 0x00000007ff187819 */ /* 0x000fe40000011618 */
[C---:B------:R-:W-:Y:S02]  /*3680*/  LOP3.LUT R29, R3.reuse, 0x4, R0, 0xf8, !PT ;  /* 0x00000004031d7812 */ /* 0x040fe400078ef800 */
[----:B------:R-:W-:Y:S01]  /*3690*/  LOP3.LUT R26, R3, 0x7, R26, 0x78, !PT ;  /* 0x00000007031a7812 */ /* 0x000fe200078e781a */
[----:B------:R-:W-:-:S07]  /*36a0*/  IMAD.MOV R24, RZ, RZ, -R24 ;  /* 0x000000ffff187224 */ /* 0x000fce00078e0a18 */
.L_x_74:
[----:B------:R-:W-:Y:S01]  /*36b0*/  VIADD R22, R22, 0x1 ;  /* 0x0000000116167836 */ /* 0x000fe20000000000 */
[----:B------:R-:W-:Y:S05]  /*36c0*/  YIELD ;  /* 0x0000000000007946 */ /* 0x000fea0003800000 */
[----:B--2---:R-:W-:Y:S01]  /*36d0*/  IMAD.SHL.U32 R3, R22, 0x8, RZ ;  /* 0x0000000816037824 */ /* 0x004fe200078e00ff */
[----:B------:R-:W-:Y:S01]  /*36e0*/  SHF.R.U32.HI R0, RZ, 0x1, R22 ;  /* 0x00000001ff007819 */ /* 0x000fe20000011616 */
[----:B------:R-:W-:Y:S01]  /*36f0*/  VIADD R24, R24, 0x1 ;  /* 0x0000000118187836 */ /* 0x000fe20000000000 */
[----:B------:R-:W-:Y:S02]  /*3700*/  SHF.R.U32.HI R35, RZ, 0x5, R31 ;  /* 0x00000005ff237819 */ /* 0x000fe4000001161f */
[----:B------:R-:W-:-:S02]  /*3710*/  LOP3.LUT R3, R3, 0x8, RZ, 0xc0, !PT ;  /* 0x0000000803037812 */ /* 0x000fc400078ec0ff */
[----:B------:R-:W-:Y:S01]  /*3720*/  LOP3.LUT R0, R0, 0x1, RZ, 0xc0, !PT ;  /* 0x0000000100007812 */ /* 0x000fe200078ec0ff */
[----:B------:R-:W-:Y:S01]  /*3730*/  IMAD.HI.U32 R35, R35, 0x4a7904b, RZ ;  /* 0x04a7904b23237827 */ /* 0x000fe200078e00ff */
[----:B------:R-:W-:Y:S02]  /*3740*/  ISETP.NE.AND P1, PT, R21, RZ, PT ;  /* 0x000000ff1500720c */ /* 0x000fe40003f25270 */
[----:B------:R-:W-:Y:S01]  /*3750*/  SHF.L.U32 R0, R0, 0x1f, RZ ;  /* 0x0000001f00007819 */ /* 0x000fe200000006ff */
[----:B------:R-:W-:Y:S01]  /*3760*/  IMAD.IADD R3, R2, 0x1, R3 ;  /* 0x0000000102037824 */ /* 0x000fe200078e0203 */
[C---:B------:R-:W-:Y:S01]  /*3770*/  PRMT R4, R35.reuse, 0x9910, RZ ;  /* 0x0000991023047816 */ /* 0x040fe200000000ff */
[----:B------:R-:W-:Y:S01]  /*3780*/  IMAD R39, R35, -0x10, R20 ;  /* 0xfffffff023277824 */ /* 0x000fe200078e0214 */
[----:B------:R-:W-:Y:S01]  /*3790*/  ISETP.NE.AND P0, PT, R24, 0x1, PT ;  /* 0x000000011800780c */ /* 0x000fe20003f05270 */
[----:B------:R-:W1:Y:S02]  /*37a0*/  SYNCS.PHASECHK.TRANS64.TRYWAIT P2, [R3+URZ+0x33490], R0 ;  /* 0x03349000030075a7 */ /* 0x000e6400080411ff */
[----:B------:R-:W-:-:S05]  /*37b0*/  IMAD R4, R4, 0x6e0, RZ ;  /* 0x000006e004047824 */ /* 0x000fca00078e02ff */
[----:B------:R-:W-:-:S04]  /*37c0*/  IADD3 R34, PT, PT, RZ, -R4, RZ ;  /* 0x80000004ff227210 */ /* 0x000fc80007ffe0ff */
[----:B------:R-:W-:Y:S01]  /*37d0*/  PRMT R34, R34, 0x7710, RZ ;  /* 0x0000771022227816 */ /* 0x000fe200000000ff */
[----:B-1----:R-:W-:Y:S06]  /*37e0*/  @!P2 BRA `(.L_x_52) ;  /* 0x000000200074a947 */ /* 0x002fec0003800000 */
.L_x_101:
[----:B------:R-:W-:Y:S01]  /*37f0*/  NOP ;  /* 0x0000000000007918 */ /* 0x000fe20000000000 */
[----:B------:R-:W-:Y:S01]  /*3800*/  LOP3.LUT R4, R22, 0x1, RZ, 0xc0, !PT ;  /* 0x0000000116047812 */ /* 0x000fe200078ec0ff */
[----:B------:R-:W-:Y:S01]  /*3810*/  IMAD.IADD R34, R34, 0x1, R25 ;  /* 0x0000000122227824 */ /* 0x000fe200078e0219 */
[----:B------:R-:W-:Y:S01]  /*3820*/  VIMNMX.U32 R39, PT, PT, R39, 0x10, PT ;  /* 0x0000001027277848 */ /* 0x000fe20003fe0000 */
[----:B------:R-:W-:Y:S06]  /*3830*/  @P1 BRA `(.L_x_53) ;  /* 0x0000000000041947 */ /* 0x000fec0003800000 */
[----:B------:R-:W-:-:S04]  /*3840*/  DEPBAR.LE SB0, 0x1 ;  /* 0x000080400000791a */ /* 0x000fc80000000000 */
.L_x_53:
[----:B-1----:R-:W-:Y:S02]  /*3850*/  LOP3.LUT R5, R34, 0xffff, RZ, 0xc0, !PT ;  /* 0x0000ffff22057812 */ /* 0x002fe400078ec0ff */
[----:B------:R-:W-:Y:S02]  /*3860*/  MOV R10, 0x3880 ;  /* 0x00003880000a7802 */ /* 0x000fe40000000f00 */
[----:B------:R-:W-:Y:S05]  /*3870*/  CALL.REL.NOINC `($__internal_3_$__cuda_sm20_div_u16) ;  /* 0x0000002000907944 */ /* 0x000fea0003c00000 */
[----:B------:R-:W-:Y:S05]  /*3880*/  WARPSYNC.ALL ;  /* 0x0000000000007948 */ /* 0x000fea0003800000 */
[----:B------:R-:W-:Y:S01]  /*3890*/  NOP ;  /* 0x0000000000007918 */ /* 0x000fe20000000000 */
[----:B------:R-:W-:Y:S02]  /*38a0*/  ISETP.NE.AND P1, PT, R21, RZ, PT ;  /* 0x000000ff1500720c */ /* 0x000fe40003f25270 */
[----:B------:R-:W-:Y:S01]  /*38b0*/  R2UR UR7, R4 ;  /* 0x00000000040772ca */ /* 0x000fe200000e0000 */
[----:B------:R-:W-:Y:S01]  /*38c0*/  BAR.SYNC.DEFER_BLOCKING 0x8, 0x80 ;  /* 0x0202000000007b1d */ /* 0x000fe20000010000 */
[----:B------:R-:W-:Y:S01]  /*38d0*/  IMAD R33, R23, 0x2000, R32 ;  /* 0x0000200017217824 */ /* 0x000fe200078e0220 */
[----:B------:R-:W-:-:S02]  /*38e0*/  PRMT R40, R0, 0x9910, RZ ;  /* 0x0000991000287816 */ /* 0x000fc400000000ff */
[----:B------:R-:W-:Y:S01]  /*38f0*/  LOP3.LUT R0, R0, 0xffff, RZ, 0xc0, !PT ;  /* 0x0000ffff00007812 */ /* 0x000fe200078ec0ff */
[----:B------:R-:W-:-:S04]  /*3900*/  IMAD R33, R30, 0x80, R33 ;  /* 0x000000801e217824 */ /* 0x000fc800078e0221 */
[----:B------:R-:W-:Y:S02]  /*3910*/  IMAD R37, R29, 0x10, R33 ;  /* 0x000000101d257824 */ /* 0x000fe400078e0221 */
[----:B------:R-:W-:Y:S01]  /*3920*/  IMAD R0, R0, 0xe0, RZ ;  /* 0x000000e000007824 */ /* 0x000fe200078e02ff */
[----:B------:R-:W-:-:S09]  /*3930*/  UIMAD UR7, UR7, 0xe0, URZ ;  /* 0x000000e0070778a4 */ /* 0x000fd2000f8e02ff */
[----:B------:R-:W1:Y:S01]  /*3940*/  LDTM.x8 R12, tmem[UR7] ;  /* 0x00000007000c79ee */ /* 0x000e6200081c0000 */
[----:B------:R-:W-:Y:S01]  /*3950*/  NOP ;  /* 0x0000000000007918 */ /* 0x000fe20000000000 */
[----:B-1----:R-:W1:Y:S01]  /*3960*/  LDTM.x8 R4, tmem[UR7+0x8] ;  /* 0x00000807000479ee */ /* 0x002e6200081c0000 */
[----:B------:R-:W-:Y:S02]  /*3970*/  F2FP.BF16.F32.PACK_AB R12, R13, R12 ;  /* 0x0000000c0d0c723e */ /* 0x000fe400000010ff */
[----:B------:R-:W-:Y:S02]  /*3980*/  F2FP.BF16.F32.PACK_AB R13, R15, R14 ;  /* 0x0000000e0f0d723e */ /* 0x000fe400000010ff */
[----:B------:R-:W-:Y:S01]  /*3990*/  F2FP.BF16.F32.PACK_AB R14, R17, R16 ;  /* 0x00000010110e723e */ /* 0x000fe200000010ff */
[----:B------:R-:W-:Y:S01]  /*39a0*/  IMAD.IADD R16, R2, 0x1, R37 ;  /* 0x0000000102107824 */ /* 0x000fe200078e0225 */
[----:B------:R-:W-:Y:S02]  /*39b0*/  F2FP.BF16.F32.PACK_AB R15, R19, R18 ;  /* 0x00000012130f723e */ /* 0x000fe400000010ff */
[----:B-1----:R-:W-:Y:S01]  /*39c0*/  F2FP.BF16.F32.PACK_AB R37, R7, R6 ;  /* 0x000000060725723e */ /* 0x002fe200000010ff */
[----:B------:R-:W-:Y:S01]  /*39d0*/  IMAD R7, R28, 0x10, R33 ;  /* 0x000000101c077824 */ /* 0x000fe200078e0221 */
[----:B------:R-:W-:Y:S01]  /*39e0*/  F2FP.BF16.F32.PACK_AB R36, R5, R4 ;  /* 0x000000040524723e */ /* 0x000fe200000010ff */
[----:B------:R1:W-:Y:S01]  /*39f0*/  STS.128 [R16], R12 ;  /* 0x0000000c10007388 */ /* 0x0003e20000000c00 */
[----:B------:R-:W-:Y:S01]  /*3a00*/  PRMT R5, R39, 0x9910, RZ ;  /* 0x0000991027057816 */ /* 0x000fe200000000ff */
[----:B------:R-:W-:Y:S01]  /*3a10*/  IMAD.IADD R42, R2, 0x1, R7 ;  /* 0x00000001022a7824 */ /* 0x000fe200078e0207 */
[----:B------:R-:W-:Y:S01]  /*3a20*/  F2FP.BF16.F32.PACK_AB R38, R9, R8 ;  /* 0x000000080926723e */ /* 0x000fe200000010ff */
[----:B------:R-:W-:Y:S01]  /*3a30*/  NOP ;  /* 0x0000000000007918 */ /* 0x000fe20000000000 */
[----:B------:R-:W-:Y:S01]  /*3a40*/  F2FP.BF16.F32.PACK_AB R39, R11, R10 ;  /* 0x0000000a0b27723e */ /* 0x000fe200000010ff */
[----:B------:R-:W-:-:S04]  /*3a50*/  IMAD R40, R40, R5, RZ ;  /* 0x0000000528287224 */ /* 0x000fc800078e02ff */
[----:B------:R2:W-:Y:S01]  /*3a60*/  STS.128 [R42], R36 ;  /* 0x000000242a007388 */ /* 0x0005e20000000c00 */
[----:B------:R-:W-:-:S05]  /*3a70*/  IMAD.MOV R40, RZ, RZ, -R40 ;  /* 0x000000ffff287224 */ /* 0x000fca00078e0a28 */
[----:B------:R-:W-:-:S05]  /*3a80*/  PRMT R41, R40, 0x7710, RZ ;  /* 0x0000771028297816 */ /* 0x000fca00000000ff */
[----:B------:R-:W-:-:S05]  /*3a90*/  IMAD.IADD R34, R34, 0x1, R41 ;  /* 0x0000000122227824 */ /* 0x000fca00078e0229 */
[----:B------:R-:W-:Y:S01]  /*3aa0*/  LOP3.LUT R34, R34, 0xffff, RZ, 0xc0, !PT ;  /* 0x0000ffff22227812 */ /* 0x000fe200078ec0ff */
[----:B-1----:R-:W1:Y:S01]  /*3ab0*/  LDTM.x8 R12, tmem[UR7+0x10] ;  /* 0x00001007000c79ee */ /* 0x002e6200081c0000 */
[----:B------:R-:W-:Y:S01]  /*3ac0*/  NOP ;  /* 0x0000000000007918 */ /* 0x000fe20000000000 */
[----:B-1----:R-:W1:Y:S02]  /*3ad0*/  LDTM.x8 R4, tmem[UR7+0x18] ;  /* 0x00001807000479ee */ /* 0x002e6400081c0000 */
[----:B------:R-:W-:Y:S01]  /*3ae0*/  IMAD R35, R35, 0x10, R34 ;  /* 0x0000001023237824 */ /* 0x000fe200078e0222 */
[----:B------:R-:W-:Y:S02]  /*3af0*/  F2FP.BF16.F32.PACK_AB R12, R13, R12 ;  /* 0x0000000c0d0c723e */ /* 0x000fe400000010ff */
[----:B------:R-:W-:Y:S02]  /*3b00*/  F2FP.BF16.F32.PACK_AB R13, R15, R14 ;  /* 0x0000000e0f0d723e */ /* 0x000fe400000010ff */
[----:B------:R-:W-:Y:S01]  /*3b10*/  F2FP.BF16.F32.PACK_AB R14, R17, R16 ;  /* 0x00000010110e723e */ /* 0x000fe200000010ff */
[--C-:B------:R-:W-:Y:S01]  /*3b20*/  IMAD R17, R27, 0x10, R33.reuse ;  /* 0x000000101b117824 */ /* 0x100fe200078e0221 */
[----:B-1----:R-:W-:Y:S01]  /*3b30*/  F2FP.BF16.F32.PACK_AB R4, R5, R4 ;  /* 0x000000040504723e */ /* 0x002fe200000010ff */
[----:B------:R-:W-:Y:S01]  /*3b40*/  IMAD R33, R26, 0x10, R33 ;  /* 0x000000101a217824 */ /* 0x000fe200078e0221 */
[----:B------:R-:W-:Y:S01]  /*3b50*/  F2FP.BF16.F32.PACK_AB R15, R19, R18 ;  /* 0x00000012130f723e */ /* 0x000fe200000010ff */
[----:B------:R-:W-:Y:S01]  /*3b60*/  IMAD.IADD R17, R2, 0x1, R17 ;  /* 0x0000000102117824 */ /* 0x000fe200078e0211 */
[----:B------:R-:W-:-:S02]  /*3b70*/  F2FP.BF16.F32.PACK_AB R5, R7, R6 ;  /* 0x000000060705723e */ /* 0x000fc400000010ff */
[----:B------:R-:W-:Y:S01]  /*3b80*/  F2FP.BF16.F32.PACK_AB R6, R9, R8 ;  /* 0x000000080906723e */ /* 0x000fe200000010ff */
[----:B------:R-:W-:Y:S01]  /*3b90*/  IMAD.IADD R8, R2, 0x1, R33 ;  /* 0x0000000102087824 */ /* 0x000fe200078e0221 */
[----:B------:R-:W-:Y:S01]  /*3ba0*/  F2FP.BF16.F32.PACK_AB R7, R11, R10 ;  /* 0x0000000a0b07723e */ /* 0x000fe200000010ff */
[----:B------:R2:W-:Y:S01]  /*3bb0*/  STS.128 [R17], R12 ;  /* 0x0000000c11007388 */ /* 0x0005e20000000c00 */
[----:B------:R-:W-:Y:S01]  /*3bc0*/  NOP ;  /* 0x0000000000007918 */ /* 0x000fe20000000000 */
[----:B------:R-:W-:Y:S02]  /*3bd0*/  IMAD.SHL.U32 R33, R35, 0x80, RZ ;  /* 0x0000008023217824 */ /* 0x000fe400078e00ff */
[----:B------:R2:W-:Y:S01]  /*3be0*/  STS.128 [R8], R4 ;  /* 0x0000000408007388 */ /* 0x0005e20000000c00 */
[----:B------:R1:W-:Y:S06]  /*3bf0*/  MEMBAR.ALL.CTA ;  /* 0x0000000000007992 */ /* 0x0003ec0000008000 */
[----:B-1----:R-:W1:Y:S02]  /*3c00*/  FENCE.VIEW.ASYNC.S ;  /* 0x00000000000073c6 */ /* 0x002e640000000000 */
[----:B-1----:R-:W-:Y:S06]  /*3c10*/  BAR.SYNC.DEFER_BLOCKING 0x8, 0x80 ;  /* 0x0202000000007b1d */ /* 0x002fec0000010000 */
[----:B------:R-:W-:Y:S05]  /*3c20*/  @P1 BRA `(.L_x_54) ;  /* 0x0000000000381947 */ /* 0x000fea0003800000 */
[----:B------:R-:W-:Y:S01]  /*3c30*/  ELECT P2, URZ, PT ;  /* 0x0000000000ff782f */ /* 0x000fe20003840000 */
[----:B------:R-:W-:-:S12]  /*3c40*/  BSSY.RECONVERGENT B0, `(.L_x_54) ;  /* 0x000000c000007945 */ /* 0x000fd80003800200 */
[----:B------:R-:W-:Y:S05]  /*3c50*/  @!P2 BRA `(.L_x_55) ;  /* 0x000000000028a947 */ /* 0x000fea0003800000 */
[----:B------:R-:W1:Y:S01]  /*3c60*/  LDCU.64 UR8, c[0x0][0x348] ;  /* 0x00006900ff0877ac */ /* 0x000e620008000a00 */
[----:B------:R-:W-:Y:S02]  /*3c70*/  R2UR UR10, R23 ;  /* 0x00000000170a72ca */ /* 0x000fe400000e0000 */
[----:B------:R-:W-:Y:S02]  /*3c80*/  R2UR UR4, R2 ;  /* 0x00000000020472ca */ /* 0x000fe400000e0000 */
[----:B------:R-:W-:Y:S02]  /*3c90*/  R2UR UR5, R0 ;  /* 0x00000000000572ca */ /* 0x000fe400000e0000 */
[----:B------:R-:W-:-:S09]  /*3ca0*/  R2UR UR6, R33 ;  /* 0x00000000210672ca */ /* 0x000fd200000e0000 */
[----:B------:R-:W-:Y:S02]  /*3cb0*/  ULEA UR4, UR10, UR4, 0xd ;  /* 0x000000040a047291 */ /* 0x000fe4000f8e68ff */
[----:B-1----:R-:W-:-:S04]  /*3cc0*/  UIADD3 UR8, UP0, UPT, UR8, 0x240, URZ ;  /* 0x0000024008087890 */ /* 0x002fc8000ff1e0ff */
[----:B------:R-:W-:-:S09]  /*3cd0*/  UIADD3.X UR9, UPT, UPT, URZ, UR9, URZ, UP0, !UPT ;  /* 0x00000009ff097290 */ /* 0x000fd200087fe4ff */
[----:B------:R1:W-:Y:S02]  /*3ce0*/  UTMASTG.2D [UR4], [UR8] ;  /* 0x00000004080073b5 */ /* 0x0003e40008008000 */
[----:B-1----:R0:W-:Y:S02]  /*3cf0*/  UTMACMDFLUSH ;  /* 0x00000000000079b7 */ /* 0x0021e40000000000 */
.L_x_55:
[----:B------:R-:W-:Y:S05]  /*3d00*/  BSYNC.RECONVERGENT B0 ;  /* 0x0000000000007941 */ /* 0x000fea0003800200 */
.L_x_54:
[----:B------:R-:W-:Y:S05]  /*3d10*/  @P1 BRA `(.L_x_56) ;  /* 0x0000000000041947 */ /* 0x000fea0003800000 */
[----:B------:R-:W-:-:S04]  /*3d20*/  DEPBAR.LE SB0, 0x1 ;  /* 0x000080400000791a */ /* 0x000fc80000000000 */
.L_x_56:
[----:B------:R-:W-:Y:S01]  /*3d30*/  BAR.SYNC.DEFER_BLOCKING 0x8, 0x80 ;  /* 0x0202000000007b1d */ /* 0x000fe20000010000 */
[----:B------:R-:W-:-:S04]  /*3d40*/  LOP3.LUT R53, R23, 0x1, RZ, 0xc0, !PT ;  /* 0x0000000117357812 */ /* 0x000fc800078ec0ff */
[----:B------:R-:W-:Y:S01]  /*3d50*/  LOP3.LUT R23, R53, 0x1, RZ, 0x3c, !PT ;  /* 0x0000000135177812 */ /* 0x000fe200078e3cff */
[----:B--2---:R-:W1:Y:S04]  /*3d60*/  LDTM.x8 R12, tmem[UR7+0x20] ;  /* 0x00002007000c79ee */ /* 0x004e6800081c0000 */
[C---:B------:R-:W-:Y:S02]  /*3d70*/  IMAD R35, R23.reuse, 0x2000, R32 ;  /* 0x0000200017237824 */ /* 0x040fe400078e0220 */
[----:B------:R-:W-:Y:S02]  /*3d80*/  IMAD R50, R23, 0x2000, R2 ;  /* 0x0000200017327824 */ /* 0x000fe400078e0202 */
[----:B------:R-:W-:-:S04]  /*3d90*/  IMAD R34, R30, 0x80, R35 ;  /* 0x000000801e227824 */ /* 0x000fc800078e0223 */
[--C-:B------:R-:W-:Y:S02]  /*3da0*/  IMAD R37, R29, 0x10, R34.reuse ;  /* 0x000000101d257824 */ /* 0x100fe400078e0222 */
[--C-:B------:R-:W-:Y:S02]  /*3db0*/  IMAD R35, R28, 0x10, R34.reuse ;  /* 0x000000101c237824 */ /* 0x100fe400078e0222 */
[C---:B------:R-:W-:Y:S01]  /*3dc0*/  IMAD.IADD R37, R2.reuse, 0x1, R37 ;  /* 0x0000000102257824 */ /* 0x040fe200078e0225 */
[----:B------:R-:W-:Y:S01]  /*3dd0*/  NOP ;  /* 0x0000000000007918 */ /* 0x000fe20000000000 */
[----:B-1----:R-:W1:Y:S01]  /*3de0*/  LDTM.x8 R4, tmem[UR7+0x28] ;  /* 0x00002807000479ee */ /* 0x002e6200081c0000 */
[----:B------:R-:W-:Y:S02]  /*3df0*/  IMAD.IADD R35, R2, 0x1, R35 ;  /* 0x0000000102237824 */ /* 0x000fe400078e0223 */
[--C-:B------:R-:W-:Y:S02]  /*3e00*/  IMAD R39, R27, 0x10, R34.reuse ;  /* 0x000000101b277824 */ /* 0x100fe400078e0222 */
[----:B------:R-:W-:Y:S01]  /*3e10*/  IMAD R51, R26, 0x10, R34 ;  /* 0x000000101a337824 */ /* 0x000fe200078e0222 */
[----:B------:R-:W-:Y:S01]  /*3e20*/  F2FP.BF16.F32.PACK_AB R44, R13, R12 ;  /* 0x0000000c0d2c723e */ /* 0x000fe200000010ff */
[C---:B------:R-:W-:Y:S01]  /*3e30*/  IMAD.IADD R39, R2.reuse, 0x1, R39 ;  /* 0x0000000102277824 */ /* 0x040fe200078e0227 */
[----:B------:R-:W-:Y:S01]  /*3e40*/  F2FP.BF16.F32.PACK_AB R45, R15, R14 ;  /* 0x0000000e0f2d723e */ /* 0x000fe200000010ff */
[----:B------:R-:W-:Y:S01]  /*3e50*/  IMAD.IADD R51, R2, 0x1, R51 ;  /* 0x0000000102337824 */ /* 0x000fe200078e0233 */
[----:B------:R-:W-:-:S02]  /*3e60*/  F2FP.BF16.F32.PACK_AB R46, R17, R16 ;  /* 0x00000010112e723e */ /* 0x000fc400000010ff */
[----:B------:R-:W-:-:S05]  /*3e70*/  F2FP.BF16.F32.PACK_AB R47, R19, R18 ;  /* 0x00000012132f723e */ /* 0x000fca00000010ff */
[----:B------:R2:W-:Y:S01]  /*3e80*/  STS.128 [R37], R44 ;  /* 0x0000002c25007388 */ /* 0x0005e20000000c00 */
[----:B------:R-:W-:Y:S01]  /*3e90*/  NOP ;  /* 0x0000000000007918 */ /* 0x000fe20000000000 */
[----:B-1----:R-:W1:Y:S01]  /*3ea0*/  LDTM.x8 R12, tmem[UR7+0x30] ;  /* 0x00003007000c79ee */ /* 0x002e6200081c0000 */
[----:B------:R-:W-:Y:S02]  /*3eb0*/  F2FP.BF16.F32.PACK_AB R40, R5, R4 ;  /* 0x000000040528723e */ /* 0x000fe400000010ff */
[----:B------:R-:W-:Y:S02]  /*3ec0*/  F2FP.BF16.F32.PACK_AB R41, R7, R6 ;  /* 0x000000060729723e */ /* 0x000fe400000010ff */
[----:B------:R-:W-:Y:S02]  /*3ed0*/  F2FP.BF16.F32.PACK_AB R42, R9, R8 ;  /* 0x00000008092a723e */ /* 0x000fe400000010ff */
        /* <DEDUP_REMOVED lines=10> */
[----:B-1----:R-:W-:Y:S02]  /*3f80*/  F2FP.BF16.F32.PACK_AB R4, R5, R4 ;  /* 0x000000040504723e */ /* 0x002fe400000010ff */
[----:B------:R-:W-:Y:S02]  /*3f90*/  F2FP.BF16.F32.PACK_AB R5, R7, R6 ;  /* 0x000000060705723e */ /* 0x000fe400000010ff */
[----:B------:R-:W-:Y:S02]  /*3fa0*/  F2FP.BF16.F32.PACK_AB R6, R9, R8 ;  /* 0x000000080906723e */ /* 0x000fe400000010ff */
[----:B------:R-:W-:-:S05]  /*3fb0*/  F2FP.BF16.F32.PACK_AB R7, R11, R10 ;  /* 0x0000000a0b07723e */ /* 0x000fca00000010ff */
        /* <DEDUP_REMOVED lines=11> */
[----:B------:R-:W-:-:S09]  /*4070*/  R2UR UR6, R33 ;  /* 0x00000000210672ca */ /* 0x000fd200000e0000 */
[----:B------:R-:W-:Y:S02]  /*4080*/  UIADD3 UR5, UPT, UPT, UR5, 0x20, URZ ;  /* 0x0000002005057890 */ /* 0x000fe4000fffe0ff */
[----:B-1----:R-:W-:-:S04]  /*4090*/  UIADD3 UR8, UP0, UPT, UR8, 0x240, URZ ;  /* 0x0000024008087890 */ /* 0x002fc8000ff1e0ff */
[----:B------:R-:W-:-:S09]  /*40a0*/  UIADD3.X UR9, UPT, UPT, URZ, UR9, URZ, UP0, !UPT ;  /* 0x00000009ff097290 */ /* 0x000fd200087fe4ff */
[----:B------:R1:W-:Y:S02]  /*40b0*/  UTMASTG.2D [UR4], [UR8] ;  /* 0x00000004080073b5 */ /* 0x0003e40008008000 */
[----:B-1----:R0:W-:Y:S02]  /*40c0*/  UTMACMDFLUSH ;  /* 0x00000000000079b7 */ /* 0x0021e40000000000 */
.L_x_59:
[----:B------:R-:W-:Y:S05]  /*40d0*/  BSYNC.RECONVERGENT B0 ;  /* 0x0000000000007941 */ /* 0x000fea0003800200 */
.L_x_58:
[----:B------:R-:W-:-:S04]  /*40e0*/  DEPBAR.LE SB0, 0x1 ;  /* 0x000080400000791a */ /* 0x000fc80000000000 */
.L_x_57:
[----:B------:R-:W-:Y:S01]  /*40f0*/  BAR.SYNC.DEFER_BLOCKING 0x8, 0x80 ;  /* 0x0202000000007b1d */ /* 0x000fe20000010000 */
[C---:B--2---:R-:W-:Y:S02]  /*4100*/  IMAD R41, R53.reuse, 0x2000, R32 ;  /* 0x0000200035297824 */ /* 0x044fe400078e0220 */
[----:B------:R-:W-:Y:S02]  /*4110*/  IMAD R48, R53, 0x2000, R2 ;  /* 0x0000200035307824 */ /* 0x000fe400078e0202 */
[----:B------:R-:W-:Y:S01]  /*4120*/  IMAD R38, R30, 0x80, R41 ;  /* 0x000000801e267824 */ /* 0x000fe200078e0229 */
[----:B------:R-:W1:Y:S03]  /*4130*/  LDTM.x8 R12, tmem[UR7+0x40] ;  /* 0x00004007000c79ee */ /* 0x000e6600081c0000 */
[----:B------:R-:W-:-:S04]  /*4140*/  IMAD R49, R26, 0x10, R38 ;  /* 0x000000101a317824 */ /* 0x000fc800078e0226 */
[C---:B------:R-:W-:Y:S01]  /*4150*/  IMAD.IADD R49, R2.reuse, 0x1, R49 ;  /* 0x0000000102317824 */ /* 0x040fe200078e0231 */
[----:B------:R-:W-:Y:S01]  /*4160*/  NOP ;  /* 0x0000000000007918 */ /* 0x000fe20000000000 */
[----:B-1----:R-:W1:Y:S01]  /*4170*/  LDTM.x8 R4, tmem[UR7+0x48] ;  /* 0x00004807000479ee */ /* 0x002e6200081c0000 */
[----:B------:R-:W-:Y:S01]  /*4180*/  F2FP.BF16.F32.PACK_AB R44, R13, R12 ;  /* 0x0000000c0d2c723e */ /* 0x000fe200000010ff */
[----:B------:R-:W-:Y:S01]  /*4190*/  IMAD R13, R29, 0x10, R38 ;  /* 0x000000101d0d7824 */ /* 0x000fe200078e0226 */
[----:B------:R-:W-:Y:S02]  /*41a0*/  F2FP.BF16.F32.PACK_AB R45, R15, R14 ;  /* 0x0000000e0f2d723e */ /* 0x000fe400000010ff */
[----:B------:R-:W-:Y:S01]  /*41b0*/  F2FP.BF16.F32.PACK_AB R46, R17, R16 ;  /* 0x00000010112e723e */ /* 0x000fe200000010ff */
[----:B------:R-:W-:Y:S01]  /*41c0*/  IMAD.IADD R36, R2, 0x1, R13 ;  /* 0x0000000102247824 */ /* 0x000fe200078e020d */
[----:B------:R-:W-:-:S05]  /*41d0*/  F2FP.BF16.F32.PACK_AB R47, R19, R18 ;  /* 0x00000012132f723e */ /* 0x000fca00000010ff */
[----:B------:R2:W-:Y:S01]  /*41e0*/  STS.128 [R36], R44 ;  /* 0x0000002c24007388 */ /* 0x0005e20000000c00 */
        /* <DEDUP_REMOVED lines=11> */
[----:B------:R-:W-:Y:S02]  /*42a0*/  F2FP.BF16.F32.PACK_AB R12, R13, R12 ;  /* 0x0000000c0d0c723e */ /* 0x000fe400000010ff */
[----:B------:R-:W-:Y:S02]  /*42b0*/  F2FP.BF16.F32.PACK_AB R13, R15, R14 ;  /* 0x0000000e0f0d723e */ /* 0x000fe400000010ff */
[----:B------:R-:W-:Y:S01]  /*42c0*/  F2FP.BF16.F32.PACK_AB R14, R17, R16 ;  /* 0x00000010110e723e */ /* 0x000fe200000010ff */
[----:B------:R-:W-:Y:S01]  /*42d0*/  IMAD R17, R27, 0x10, R38 ;  /* 0x000000101b117824 */ /* 0x000fe200078e0226 */
[----:B------:R-:W-:-:S03]  /*42e0*/  F2FP.BF16.F32.PACK_AB R15, R19, R18 ;  /* 0x00000012130f723e */ /* 0x000fc600000010ff */
[----:B------:R-:W-:-:S05]  /*42f0*/  IMAD.IADD R38, R2, 0x1, R17 ;  /* 0x0000000102267824 */ /* 0x000fca00078e0211 */
        /* <DEDUP_REMOVED lines=23> */
.L_x_62:
[----:B------:R-:W-:Y:S05]  /*4470*/  BSYNC.RECONVERGENT B0 ;  /* 0x0000000000007941 */ /* 0x000fea0003800200 */
.L_x_61:
[----:B------:R-:W-:-:S04]  /*4480*/  DEPBAR.LE SB0, 0x1 ;  /* 0x000080400000791a */ /* 0x000fc80000000000 */
.L_x_60:
[----:B------:R-:W-:Y:S06]  /*4490*/  BAR.SYNC.DEFER_BLOCKING 0x8, 0x80 ;  /* 0x0202000000007b1d */ /* 0x000fec0000010000 */
[----:B--2---:R-:W1:Y:S01]  /*44a0*/  LDTM.x8 R12, tmem[UR7+0x60] ;  /* 0x00006007000c79ee */ /* 0x004e6200081c0000 */
[----:B------:R-:W-:Y:S01]  /*44b0*/  NOP ;  /* 0x0000000000007918 */ /* 0x000fe20000000000 */
[----:B-1----:R-:W1:Y:S01]  /*44c0*/  LDTM.x8 R4, tmem[UR7+0x68] ;  /* 0x00006807000479ee */ /* 0x002e6200081c0000 */
[----:B------:R-:W-:Y:S02]  /*44d0*/  F2FP.BF16.F32.PACK_AB R44, R13, R12 ;  /* 0x0000000c0d2c723e */ /* 0x000fe400000010ff */
[----:B------:R-:W-:-:S02]  /*44e0*/  F2FP.BF16.F32.PACK_AB R45, R15, R14 ;  /* 0x0000000e0f2d723e */ /* 0x000fc400000010ff */
        /* <DEDUP_REMOVED lines=39> */
.L_x_65:
[----:B------:R-:W-:Y:S05]  /*4760*/  BSYNC.RECONVERGENT B0 ;  /* 0x0000000000007941 */ /* 0x000fea0003800200 */
.L_x_64:
[----:B------:R-:W-:-:S04]  /*4770*/  DEPBAR.LE SB0, 0x1 ;  /* 0x000080400000791a */ /* 0x000fc80000000000 */
.L_x_63:
        /* <DEDUP_REMOVED lines=45> */
.L_x_68:
[----:B------:R-:W-:Y:S05]  /*4a50*/  BSYNC.RECONVERGENT B0 ;  /* 0x0000000000007941 */ /* 0x000fea0003800200 */
.L_x_67:
[----:B------:R-:W-:-:S04]  /*4a60*/  DEPBAR.LE SB0, 0x1 ;  /* 0x000080400000791a */ /* 0x000fc80000000000 */
.L_x_66:
        /* <DEDUP_REMOVED lines=45> */
.L_x_71:
[----:B------:R-:W-:Y:S05]  /*4d40*/  BSYNC.RECONVERGENT B0 ;  /* 0x0000000000007941 */ /* 0x000fea0003800200 */
.L_x_70:
[----:B------:R-:W-:-:S04]  /*4d50*/  DEPBAR.LE SB0, 0x1 ;  /* 0x000080400000791a */ /* 0x000fc80000000000 */
.L_x_69:
[----:B------:R-:W-:Y:S01]  /*4d60*/  BAR.SYNC.DEFER_BLOCKING 0x8, 0x80 ;  /* 0x0202000000007b1d */ /* 0x000fe20000010000 */
[----:B------:R-:W-:-:S05]  /*4d70*/  VIADD R3, R3, 0x334a0 ;  /* 0x000334a003037836 */ /* 0x000fca0000000000 */
[----:B------:R-:W-:Y:S01]  /*4d80*/  PRMT R3, RZ, 0x654, R3 ;  /* 0x00000654ff037816 */ /* 0x000fe20000000003 */
[----:B--2---:R-:W1:Y:S01]  /*4d90*/  LDTM.x8 R12, tmem[UR7+0xc0] ;  /* 0x0000c007000c79ee */ /* 0x004e6200081c0000 */
        /* <DEDUP_REMOVED lines=27> */
[----:B------:R-:W-:Y:S01]  /*4f50*/  NOP ;  /* 0x0000000000007918 */ /* 0x000fe20000000000 */
[----:B------:R2:W-:Y:S01]  /*4f60*/  SYNCS.ARRIVE.TRANS64.RED.A1T0 RZ, [R3+URZ], RZ ;  /* 0x000000ff03ff79a7 */ /* 0x0005e200081004ff */
        /* <DEDUP_REMOVED lines=16> */
.L_x_73:
[----:B------:R-:W-:Y:S05]  /*5070*/  BSYNC.RECONVERGENT B0 ;  /* 0x0000000000007941 */ /* 0x000fea0003800200 */
.L_x_72:
[----:B------:R-:W-:Y:S02]  /*5080*/  IADD3 R25, PT, PT, R25, 0x8e, RZ ;  /* 0x0000008e19197810 */ /* 0x000fe40007ffe0ff */
[----:B------:R-:W-:Y:S01]  /*5090*/  IADD3 R31, PT, PT, R31, 0x8e, RZ ;  /* 0x0000008e1f1f7810 */ /* 0x000fe20007ffe0ff */
[----:B------:R-:W-:Y:S06]  /*50a0*/  @P0 BRA `(.L_x_74) ;  /* 0xffffffe400800947 */ /* 0x000fec000383ffff */
.L_x_51:
[----:B------:R-:W-:-:S13]  /*50b0*/  ISETP.NE.AND P0, PT, R21, 0x3, PT ;  /* 0x000000031500780c */ /* 0x000fda0003f05270 */
[----:B------:R-:W-:Y:S05]  /*50c0*/  @P0 EXIT ;  /* 0x000000000000094d */ /* 0x000fea0003800000 */
[----:B------:R-:W-:Y:S05]  /*50d0*/  WARPSYNC.ALL ;  /* 0x0000000000007948 */ /* 0x000fea0003800000 */
[----:B------:R-:W-:Y:S01]  /*50e0*/  NOP ;  /* 0x0000000000007918 */ /* 0x000fe20000000000 */
[----:B------:R-:W1:Y:S01]  /*50f0*/  S2UR UR5, SR_CgaCtaId ;  /* 0x00000000000579c3 */ /* 0x000e620000008800 */
[----:B------:R-:W-:Y:S02]  /*5100*/  UMOV UR4, 0x50 ;  /* 0x0000005000047882 */ /* 0x000fe40000000000 */
[----:B-1----:R-:W-:-:S09]  /*5110*/  ULEA UR5, UR5, UR4, 0x18 ;  /* 0x0000000405057291 */ /* 0x002fd2000f8ec0ff */
[----:B------:R-:W1:Y:S02]  /*5120*/  LDS R2, [UR5] ;  /* 0x00000005ff027984 */ /* 0x000e640008000800 */
[----:B-1----:R-:W-:-:S04]  /*5130*/  LOP3.LUT R0, R2, 0xffff, RZ, 0xc0, !PT ;  /* 0x0000ffff02007812 */ /* 0x002fc800078ec0ff */
[----:B------:R-:W-:-:S13]  /*5140*/  ISETP.NE.AND P0, PT, R0, 0xffff, PT ;  /* 0x0000ffff0000780c */ /* 0x000fda0003f05270 */
[----:B------:R-:W-:Y:S05]  /*5150*/  @P0 BRA `(.L_x_75) ;  /* 0x0000000000480947 */ /* 0x000fea0003800000 */
[----:B------:R-:W-:-:S04]  /*5160*/  SHF.R.U32.HI R0, RZ, 0x10, R2 ;  /* 0x00000010ff007819 */ /* 0x000fc80000011602 */
[----:B------:R-:W-:-:S04]  /*5170*/  LOP3.LUT R0, R0, 0x1, RZ, 0xc0, !PT ;  /* 0x0000000100007812 */ /* 0x000fc800078ec0ff */
[----:B------:R-:W-:-:S13]  /*5180*/  ISETP.NE.AND P0, PT, R0, 0x1, PT ;  /* 0x000000010000780c */ /* 0x000fda0003f05270 */
[----:B------:R-:W-:Y:S05]  /*5190*/  @P0 BRA `(.L_x_76) ;  /* 0x00000000002c0947 */ /* 0x000fea0003800000 */
[----:B------:R-:W1:Y:S01]  /*51a0*/  S2R R0, SR_LANEID ;  /* 0x0000000000007919 */ /* 0x000e620000000000 */
[----:B------:R-:W-:Y:S01]  /*51b0*/  IMAD.MOV.U32 R2, RZ, RZ, -0x20000 ;  /* 0xfffe0000ff027424 */ /* 0x000fe200078e00ff */
[----:B------:R-:W-:Y:S02]  /*51c0*/  VOTEU.ANY UR6, UPT, PT ;  /* 0x0000000000067886 */ /* 0x000fe400038e0100 */
[----:B------:R-:W-:Y:S01]  /*51d0*/  UFLO.U32 UR6, UR6 ;  /* 0x00000006000672bd */ /* 0x000fe200080e0000 */
[----:B------:R-:W3:Y:S05]  /*51e0*/  REDUX UR4, R2 ;  /* 0x00000000020473c4 */ /* 0x000eea0000000000 */
[----:B-1----:R-:W-:-:S02]  /*51f0*/  ISETP.EQ.U32.AND P0, PT, R0, UR6, PT ;  /* 0x0000000600007c0c */ /* 0x002fc4000bf02070 */
[----:B---3--:R-:W-:Y:S01]  /*5200*/  MOV R0, UR4 ;  /* 0x0000000400007c02 */ /* 0x008fe20008000f00 */
[----:B------:R-:W-:-:S05]  /*5210*/  UMOV UR4, 0xfffe0000 ;  /* 0xfffe000000047882 */ /* 0x000fca0000000000 */
[----:B------:R1:W-:Y:S05]  /*5220*/  UTCATOMSWS.AND URZ, UR4 ;  /* 0x0000000400ff79e3 */ /* 0x0003ea0008000000 */
[----:B------:R1:W-:Y:S01]  /*5230*/  @P0 ATOMS.AND RZ, [UR5], R0 ;  /* 0x00000000ffff098c */ /* 0x0003e2000a800005 */
[----:B------:R-:W-:Y:S05]  /*5240*/  BRA `(.L_x_77) ;  /* 0x0000000000147947 */ /* 0x000fea0003800000 */
.L_x_76:
[----:B------:R-:W-:Y:S02]  /*5250*/  MOV R2, 0x5270 ;  /* 0x0000527000027802 */ /* 0x000fe40000000f00 */
[----:B--2---:R-:W-:Y:S05]  /*5260*/  CALL.REL.NOINC `($__internal_0_$__cuda_sm10x_tcgen05_guardrail_trap_col_being_dealloced_not_returned_by_alloc) ;  /* 0x0000000400f07944 */ /* 0x004fea0003c00000 */
[----:B------:R-:W-:Y:S05]  /*5270*/  BRA `(.L_x_77) ;  /* 0x0000000000087947 */ /* 0x000fea0003800000 */
.L_x_75:
[----:B------:R-:W-:Y:S02]  /*5280*/  MOV R2, 0x52a0 ;  /* 0x000052a000027802 */ /* 0x000fe40000000f00 */
[----:B--2---:R-:W-:Y:S05]  /*5290*/  CALL.REL.NOINC `($__internal_2_$__cuda_sm10x_tcgen05_guardrail_trap_unallocated_columns_being_dealloced) ;  /* 0x0000000400fc7944 */ /* 0x004fea0003c00000 */
.L_x_77:
[----:B------:R-:W-:Y:S01]  /*52a0*/  NOP ;  /* 0x0000000000007918 */ /* 0x000fe20000000000 */
[----:B-1----:R-:W-:Y:S05]  /*52b0*/  EXIT ;  /* 0x000000000000794d */ /* 0x002fea0003800000 */
.L_x_13:
[----:B------:R-:W-:-:S07]  /*52c0*/  MOV R7, R6 ;  /* 0x0000000600077202 */ /* 0x000fce0000000f00 */
.L_x_78:
[----:B-1----:R1:W2:Y:S02]  /*52d0*/  SYNCS.PHASECHK.TRANS64.TRYWAIT P0, [R10+URZ], R7 ;  /* 0x000000070a0075a7 */ /* 0x0022a400080011ff */
[----:B--2---:R-:W-:Y:S05]  /*52e0*/  @!P0 NANOSLEEP.SYNCS 0x989680 ;  /* 0x009896800000895d */ /* 0x004fea0003900000 */
[----:B------:R-:W2:Y:S02]  /*52f0*/  @!P0 SYNCS.PHASECHK.TRANS64 P0, [R10+URZ], R7 ;  /* 0x000000070a0085a7 */ /* 0x000ea400080010ff */
[----:B--2---:R-:W-:Y:S05]  /*5300*/  @!P0 BRA `(.L_x_78) ;  /* 0xfffffffc00f08947 */ /* 0x004fea000383ffff */
[----:B------:R-:W-:Y:S05]  /*5310*/  BRA `(.L_x_12) ;  /* 0xffffffb4001c7947 */ /* 0x000fea000383ffff */
.L_x_16:
[----:B------:R-:W-:-:S07]  /*5320*/  MOV R3, R2 ;  /* 0x0000000200037202 */ /* 0x000fce0000000f00 */
.L_x_79:
[----:B-1----:R1:W2:Y:S02]  /*5330*/  SYNCS.PHASECHK.TRANS64.TRYWAIT P0, [R6+URZ], R3 ;  /* 0x00000003060075a7 */ /* 0x0022a400080011ff */
[----:B--2---:R-:W-:Y:S05]  /*5340*/  @!P0 NANOSLEEP.SYNCS 0x989680 ;  /* 0x009896800000895d */ /* 0x004fea0003900000 */
[----:B------:R-:W2:Y:S02]  /*5350*/  @!P0 SYNCS.PHASECHK.TRANS64 P0, [R6+URZ], R3 ;  /* 0x00000003060085a7 */ /* 0x000ea400080010ff */
[----:B--2---:R-:W-:Y:S05]  /*5360*/  @!P0 BRA `(.L_x_79) ;  /* 0xfffffffc00f08947 */ /* 0x004fea000383ffff */
[----:B------:R-:W-:Y:S05]  /*5370*/  BRA `(.L_x_15) ;  /* 0xffffffb400847947 */ /* 0x000fea000383ffff */
.L_x_24:
[----:B------:R-:W-:-:S07]  /*5380*/  MOV R4, R5 ;  /* 0x0000000500047202 */ /* 0x000fce0000000f00 */
.L_x_80:
[----:B-1----:R1:W2:Y:S02]  /*5390*/  SYNCS.PHASECHK.TRANS64.TRYWAIT P0, [R2+URZ+0x33400], R5 ;  /* 0x03340005020075a7 */ /* 0x0022a400080011ff */
[----:B--2---:R-:W-:Y:S05]  /*53a0*/  @!P0 NANOSLEEP.SYNCS 0x989680 ;  /* 0x009896800000895d */ /* 0x004fea0003900000 */
[----:B------:R-:W2:Y:S02]  /*53b0*/  @!P0 SYNCS.PHASECHK.TRANS64 P0, [R2+URZ+0x33400], R5 ;  /* 0x03340005020085a7 */ /* 0x000ea400080010ff */
[----:B--2---:R-:W-:Y:S05]  /*53c0*/  @!P0 BRA `(.L_x_80) ;  /* 0xfffffffc00f08947 */ /* 0x004fea000383ffff */
[----:B------:R-:W-:Y:S05]  /*53d0*/  BRA `(.L_x_81) ;  /* 0xffffffb800bc7947 */ /* 0x000fea000383ffff */
.L_x_29:
[----:B------:R-:W-:Y:S02]  /*53e0*/  MOV R10, UR10 ;  /* 0x0000000a000a7c02 */ /* 0x000fe40008000f00 */
[----:B------:R-:W-:Y:S02]  /*53f0*/  MOV R11, UR10 ;  /* 0x0000000a000b7c02 */ /* 0x000fe40008000f00 */
[----:B------:R-:W-:-:S07]  /*5400*/  MOV R3, UR8 ;  /* 0x0000000800037c02 */ /* 0x000fce0008000f00 */
.L_x_82:
[----:B-1----:R1:W2:Y:S02]  /*5410*/  SYNCS.PHASECHK.TRANS64.TRYWAIT P1, [R3+URZ+0x334a0], R11 ;  /* 0x0334a00b030075a7 */ /* 0x0022a400080211ff */
[----:B--2---:R-:W-:Y:S05]  /*5420*/  @!P1 NANOSLEEP.SYNCS 0x989680 ;  /* 0x009896800000995d */ /* 0x004fea0003900000 */
[----:B------:R-:W2:Y:S02]  /*5430*/  @!P1 SYNCS.PHASECHK.TRANS64 P1, [R3+URZ+0x334a0], R11 ;  /* 0x0334a00b030095a7 */ /* 0x000ea400080210ff */
[----:B--2---:R-:W-:Y:S05]  /*5440*/  @!P1 BRA `(.L_x_82) ;  /* 0xfffffffc00f09947 */ /* 0x004fea000383ffff */
[----:B------:R-:W-:Y:S05]  /*5450*/  BRA `(.L_x_83) ;  /* 0xffffffc0005c7947 */ /* 0x000fea000383ffff */
.L_x_30:
[----:B------:R-:W-:Y:S02]  /*5460*/  MOV R5, UR14 ;  /* 0x0000000e00057c02 */ /* 0x000fe40008000f00 */
[----:B------:R-:W-:Y:S07]  /*5470*/  MOV R10, R11 ;  /* 0x0000000b000a7202 */ /* 0x000fee0000000f00 */
.L_x_84:
[----:B-1----:R1:W2:Y:S02]  /*5480*/  SYNCS.PHASECHK.TRANS64.TRYWAIT P1, [R5+URZ+0x33460], R11 ;  /* 0x0334600b050075a7 */ /* 0x0022a400080211ff */
[----:B--2---:R-:W-:Y:S05]  /*5490*/  @!P1 NANOSLEEP.SYNCS 0x989680 ;  /* 0x009896800000995d */ /* 0x004fea0003900000 */
[----:B------:R-:W2:Y:S02]  /*54a0*/  @!P1 SYNCS.PHASECHK.TRANS64 P1, [R5+URZ+0x33460], R11 ;  /* 0x0334600b050095a7 */ /* 0x000ea400080210ff */
[----:B--2---:R-:W-:Y:S05]  /*54b0*/  @!P1 BRA `(.L_x_84) ;  /* 0xfffffffc00f09947 */ /* 0x004fea000383ffff */
[----:B------:R-:W-:Y:S05]  /*54c0*/  BRA `(.L_x_85) ;  /* 0xffffffc000687947 */ /* 0x000fea000383ffff */
.L_x_32:
[----:B------:R-:W-:Y:S02]  /*54d0*/  MOV R3, UR10 ;  /* 0x0000000a00037c02 */ /* 0x000fe40008000f00 */
[----:B------:R-:W-:Y:S07]  /*54e0*/  MOV R12, R13 ;  /* 0x0000000d000c7202 */ /* 0x000fee0000000f00 */
.L_x_86:
[----:B-1----:R1:W2:Y:S02]  /*54f0*/  SYNCS.PHASECHK.TRANS64.TRYWAIT P1, [R3+URZ+0x33460], R13 ;  /* 0x0334600d030075a7 */ /* 0x0022a400080211ff */
[----:B--2---:R-:W-:Y:S05]  /*5500*/  @!P1 NANOSLEEP.SYNCS 0x989680 ;  /* 0x009896800000995d */ /* 0x004fea0003900000 */
[----:B------:R-:W2:Y:S02]  /*5510*/  @!P1 SYNCS.PHASECHK.TRANS64 P1, [R3+URZ+0x33460], R13 ;  /* 0x0334600d030095a7 */ /* 0x000ea400080210ff */
[----:B--2---:R-:W-:Y:S05]  /*5520*/  @!P1 BRA `(.L_x_86) ;  /* 0xfffffffc00f09947 */ /* 0x004fea000383ffff */
[----:B------:R-:W-:Y:S05]  /*5530*/  BRA `(.L_x_87) ;  /* 0xffffffc400447947 */ /* 0x000fea000383ffff */
.L_x_37:
[----:B------:R-:W-:Y:S01]  /*5540*/  HFMA2 R18, -RZ, RZ, -0.0 , 0 ;  /* 0x80000000ff127431 */ /* 0x000fe200000001ff */
[----:B-1----:R-:W-:Y:S04]  /*5550*/  MOV R19, 0x80000000 ;  /* 0x8000000000137802 */ /* 0x002fe80000000f00 */
[----:B------:R1:W2:Y:S03]  /*5560*/  SYNCS.PHASECHK.TRANS64.TRYWAIT P0, [R4+URZ+0x33430], R19 ;  /* 0x03343013040075a7 */ /* 0x0002a600080011ff */
[----:B--2---:R-:W-:Y:S05]  /*5570*/  @!P0 NANOSLEEP.SYNCS 0x989680 ;  /* 0x009896800000895d */ /* 0x004fea0003900000 */
[----:B------:R-:W2:Y:S02]  /*5580*/  @!P0 SYNCS.PHASECHK.TRANS64 P0, [R4+URZ+0x33430], R19 ;  /* 0x03343013040085a7 */ /* 0x000ea400080010ff */
[----:B--2---:R-:W-:Y:S05]  /*5590*/  @!P0 BRA `(.L_x_37) ;  /* 0xfffffffc00e88947 */ /* 0x004fea000383ffff */
[----:B------:R-:W-:Y:S05]  /*55a0*/  BRA `(.L_x_88) ;  /* 0xffffffcc001c7947 */ /* 0x000fea000383ffff */
.L_x_38:
[----:B------:R-:W-:Y:S01]  /*55b0*/  HFMA2 R16, -RZ, RZ, -0.0 , 0 ;  /* 0x80000000ff107431 */ /* 0x000fe200000001ff */
[----:B--2---:R-:W-:Y:S04]  /*55c0*/  MOV R17, 0x80000000 ;  /* 0x8000000000117802 */ /* 0x004fe80000000f00 */
[----:B------:R2:W3:Y:S03]  /*55d0*/  SYNCS.PHASECHK.TRANS64.TRYWAIT P0, [R4+URZ+0x33438], R17 ;  /* 0x03343811040075a7 */ /* 0x0004e600080011ff */
[----:B---3--:R-:W-:Y:S05]  /*55e0*/  @!P0 NANOSLEEP.SYNCS 0x989680 ;  /* 0x009896800000895d */ /* 0x008fea0003900000 */
[----:B------:R-:W3:Y:S02]  /*55f0*/  @!P0 SYNCS.PHASECHK.TRANS64 P0, [R4+URZ+0x33438], R17 ;  /* 0x03343811040085a7 */ /* 0x000ee400080010ff */
[----:B---3--:R-:W-:Y:S05]  /*5600*/  @!P0 BRA `(.L_x_38) ;  /* 0xfffffffc00e88947 */ /* 0x008fea000383ffff */
[----:B------:R-:W-:Y:S05]  /*5610*/  BRA `(.L_x_89) ;  /* 0xffffffcc009c7947 */ /* 0x000fea000383ffff */
.L_x_39:
[----:B------:R-:W-:Y:S01]  /*5620*/  HFMA2 R16, -RZ, RZ, -0.0 , 0 ;  /* 0x80000000ff107431 */ /* 0x000fe200000001ff */
[----:B--2---:R-:W-:Y:S04]  /*5630*/  MOV R17, 0x80000000 ;  /* 0x8000000000117802 */ /* 0x004fe80000000f00 */
[----:B------:R2:W3:Y:S03]  /*5640*/  SYNCS.PHASECHK.TRANS64.TRYWAIT P0, [R4+URZ+0x33440], R17 ;  /* 0x03344011040075a7 */ /* 0x0004e600080011ff */
[----:B---3--:R-:W-:Y:S05]  /*5650*/  @!P0 NANOSLEEP.SYNCS 0x989680 ;  /* 0x009896800000895d */ /* 0x008fea0003900000 */
[----:B------:R-:W3:Y:S02]  /*5660*/  @!P0 SYNCS.PHASECHK.TRANS64 P0, [R4+URZ+0x33440], R17 ;  /* 0x03344011040085a7 */ /* 0x000ee400080010ff */
[----:B---3--:R-:W-:Y:S05]  /*5670*/  @!P0 BRA `(.L_x_39) ;  /* 0xfffffffc00e88947 */ /* 0x008fea000383ffff */
[----:B------:R-:W-:Y:S05]  /*5680*/  BRA `(.L_x_90) ;  /* 0xffffffcc00dc7947 */ /* 0x000fea000383ffff */
.L_x_40:
[----:B------:R-:W-:Y:S01]  /*5690*/  HFMA2 R16, -RZ, RZ, -0.0 , 0 ;  /* 0x80000000ff107431 */ /* 0x000fe200000001ff */
[----:B-12---:R-:W-:Y:S04]  /*56a0*/  MOV R17, 0x80000000 ;  /* 0x8000000000117802 */ /* 0x006fe80000000f00 */
[----:B------:R1:W2:Y:S03]  /*56b0*/  SYNCS.PHASECHK.TRANS64.TRYWAIT P0, [R4+URZ+0x33448], R17 ;  /* 0x03344811040075a7 */ /* 0x0002a600080011ff */
[----:B--2---:R-:W-:Y:S05]  /*56c0*/  @!P0 NANOSLEEP.SYNCS 0x989680 ;  /* 0x009896800000895d */ /* 0x004fea0003900000 */
[----:B------:R-:W2:Y:S02]  /*56d0*/  @!P0 SYNCS.PHASECHK.TRANS64 P0, [R4+URZ+0x33448], R17 ;  /* 0x03344811040085a7 */ /* 0x000ea400080010ff */
[----:B--2---:R-:W-:Y:S05]  /*56e0*/  @!P0 BRA `(.L_x_40) ;  /* 0xfffffffc00e88947 */ /* 0x004fea000383ffff */
[----:B------:R-:W-:Y:S05]  /*56f0*/  BRA `(.L_x_91) ;  /* 0xffffffd000187947 */ /* 0x000fea000383ffff */
.L_x_41:
[----:B------:R-:W-:Y:S01]  /*5700*/  HFMA2 R34, -RZ, RZ, -0.0 , 0 ;  /* 0x80000000ff227431 */ /* 0x000fe200000001ff */
[----:B-1----:R-:W-:Y:S04]  /*5710*/  MOV R35, 0x80000000 ;  /* 0x8000000000237802 */ /* 0x002fe80000000f00 */
[----:B------:R1:W2:Y:S03]  /*5720*/  SYNCS.PHASECHK.TRANS64.TRYWAIT P0, [R4+URZ+0x33450], R35 ;  /* 0x03345023040075a7 */ /* 0x0002a600080011ff */
[----:B--2---:R-:W-:Y:S05]  /*5730*/  @!P0 NANOSLEEP.SYNCS 0x989680 ;  /* 0x009896800000895d */ /* 0x004fea0003900000 */
[----:B------:R-:W2:Y:S02]  /*5740*/  @!P0 SYNCS.PHASECHK.TRANS64 P0, [R4+URZ+0x33450], R35 ;  /* 0x03345023040085a7 */ /* 0x000ea400080010ff */
[----:B--2---:R-:W-:Y:S05]  /*5750*/  @!P0 BRA `(.L_x_41) ;  /* 0xfffffffc00e88947 */ /* 0x004fea000383ffff */
[----:B------:R-:W-:Y:S05]  /*5760*/  BRA `(.L_x_92) ;  /* 0xffffffd000547947 */ /* 0x000fea000383ffff */
.L_x_42:
[----:B------:R-:W-:Y:S01]  /*5770*/  HFMA2 R40, -RZ, RZ, -0.0 , 0 ;  /* 0x80000000ff287431 */ /* 0x000fe200000001ff */
[----:B-1----:R-:W-:Y:S04]  /*5780*/  MOV R41, 0x80000000 ;  /* 0x8000000000297802 */ /* 0x002fe80000000f00 */
[----:B------:R1:W2:Y:S03]  /*5790*/  SYNCS.PHASECHK.TRANS64.TRYWAIT P0, [R4+URZ+0x33458], R41 ;  /* 0x03345829040075a7 */ /* 0x0002a600080011ff */
[----:B--2---:R-:W-:Y:S05]  /*57a0*/  @!P0 NANOSLEEP.SYNCS 0x989680 ;  /* 0x009896800000895d */ /* 0x004fea0003900000 */
[----:B------:R-:W2:Y:S02]  /*57b0*/  @!P0 SYNCS.PHASECHK.TRANS64 P0, [R4+URZ+0x33458], R41 ;  /* 0x03345829040085a7 */ /* 0x000ea400080010ff */
[----:B--2---:R-:W-:Y:S05]  /*57c0*/  @!P0 BRA `(.L_x_42) ;  /* 0xfffffffc00e88947 */ /* 0x004fea000383ffff */
[----:B------:R-:W-:Y:S05]  /*57d0*/  BRA `(.L_x_93) ;  /* 0xffffffd000cc7947 */ /* 0x000fea000383ffff */
.L_x_43:
[----:B--2---:R2:W3:Y:S02]  /*57e0*/  SYNCS.PHASECHK.TRANS64.TRYWAIT P0, [R4+URZ+0x33430], RZ ;  /* 0x033430ff040075a7 */ /* 0x0044e400080011ff */
[----:B---3--:R-:W-:Y:S05]  /*57f0*/  @!P0 NANOSLEEP.SYNCS 0x989680 ;  /* 0x009896800000895d */ /* 0x008fea0003900000 */
[----:B------:R-:W3:Y:S02]  /*5800*/  @!P0 SYNCS.PHASECHK.TRANS64 P0, [R4+URZ+0x33430], RZ ;  /* 0x033430ff040085a7 */ /* 0x000ee400080010ff */
[----:B---3--:R-:W-:Y:S05]  /*5810*/  @!P0 BRA `(.L_x_43) ;  /* 0xfffffffc00f08947 */ /* 0x008fea000383ffff */
[----:B------:R-:W-:Y:S05]  /*5820*/  BRA `(.L_x_94) ;  /* 0xffffffd400047947 */ /* 0x000fea000383ffff */
.L_x_44:
[----:B---3--:R3:W4:Y:S02]  /*5830*/  SYNCS.PHASECHK.TRANS64.TRYWAIT P0, [R4+URZ+0x33438], RZ ;  /* 0x033438ff040075a7 */ /* 0x00872400080011ff */
[----:B----4-:R-:W-:Y:S05]  /*5840*/  @!P0 NANOSLEEP.SYNCS 0x989680 ;  /* 0x009896800000895d */ /* 0x010fea0003900000 */
[----:B------:R-:W4:Y:S02]  /*5850*/  @!P0 SYNCS.PHASECHK.TRANS64 P0, [R4+URZ+0x33438], RZ ;  /* 0x033438ff040085a7 */ /* 0x000f2400080010ff */
[----:B----4-:R-:W-:Y:S05]  /*5860*/  @!P0 BRA `(.L_x_44) ;  /* 0xfffffffc00f08947 */ /* 0x010fea000383ffff */
[----:B------:R-:W-:Y:S05]  /*5870*/  BRA `(.L_x_95) ;  /* 0xffffffd4003c7947 */ /* 0x000fea000383ffff */
.L_x_45:
[----:B----4-:R4:W5:Y:S02]  /*5880*/  SYNCS.PHASECHK.TRANS64.TRYWAIT P0, [R4+URZ+0x33440], RZ ;  /* 0x033440ff040075a7 */ /* 0x01096400080011ff */
[----:B-----5:R-:W-:Y:S05]  /*5890*/  @!P0 NANOSLEEP.SYNCS 0x989680 ;  /* 0x009896800000895d */ /* 0x020fea0003900000 */
[----:B------:R-:W5:Y:S02]  /*58a0*/  @!P0 SYNCS.PHASECHK.TRANS64 P0, [R4+URZ+0x33440], RZ ;  /* 0x033440ff040085a7 */ /* 0x000f6400080010ff */
[----:B-----5:R-:W-:Y:S05]  /*58b0*/  @!P0 BRA `(.L_x_45) ;  /* 0xfffffffc00f08947 */ /* 0x020fea000383ffff */
[----:B------:R-:W-:Y:S05]  /*58c0*/  BRA `(.L_x_96) ;  /* 0xffffffd400747947 */ /* 0x000fea000383ffff */
.L_x_46:
[----:B-1----:R1:W5:Y:S02]  /*58d0*/  SYNCS.PHASECHK.TRANS64.TRYWAIT P0, [R4+URZ+0x33448], RZ ;  /* 0x033448ff040075a7 */ /* 0x00236400080011ff */
[----:B-----5:R-:W-:Y:S05]  /*58e0*/  @!P0 NANOSLEEP.SYNCS 0x989680 ;  /* 0x009896800000895d */ /* 0x020fea0003900000 */
[----:B------:R-:W5:Y:S02]  /*58f0*/  @!P0 SYNCS.PHASECHK.TRANS64 P0, [R4+URZ+0x33448], RZ ;  /* 0x033448ff040085a7 */ /* 0x000f6400080010ff */
[----:B-----5:R-:W-:Y:S05]  /*5900*/  @!P0 BRA `(.L_x_46) ;  /* 0xfffffffc00f08947 */ /* 0x020fea000383ffff */
[----:B------:R-:W-:Y:S05]  /*5910*/  BRA `(.L_x_97) ;  /* 0xffffffd400e87947 */ /* 0x000fea000383ffff */
.L_x_47:
[----:B-1----:R1:W5:Y:S02]  /*5920*/  SYNCS.PHASECHK.TRANS64.TRYWAIT P0, [R4+URZ+0x33450], RZ ;  /* 0x033450ff040075a7 */ /* 0x00236400080011ff */
[----:B-----5:R-:W-:Y:S05]  /*5930*/  @!P0 NANOSLEEP.SYNCS 0x989680 ;  /* 0x009896800000895d */ /* 0x020fea0003900000 */
[----:B------:R-:W5:Y:S02]  /*5940*/  @!P0 SYNCS.PHASECHK.TRANS64 P0, [R4+URZ+0x33450], RZ ;  /* 0x033450ff040085a7 */ /* 0x000f6400080010ff */
[----:B-----5:R-:W-:Y:S05]  /*5950*/  @!P0 BRA `(.L_x_47) ;  /* 0xfffffffc00f08947 */ /* 0x020fea000383ffff */
[----:B------:R-:W-:Y:S05]  /*5960*/  BRA `(.L_x_98) ;  /* 0xffffffd800207947 */ /* 0x000fea000383ffff */
.L_x_48:
[----:B-1----:R1:W5:Y:S02]  /*5970*/  SYNCS.PHASECHK.TRANS64.TRYWAIT P0, [R4+URZ+0x33458], RZ ;  /* 0x033458ff040075a7 */ /* 0x00236400080011ff */
[----:B-----5:R-:W-:Y:S05]  /*5980*/  @!P0 NANOSLEEP.SYNCS 0x989680 ;  /* 0x009896800000895d */ /* 0x020fea0003900000 */
[----:B------:R-:W5:Y:S02]  /*5990*/  @!P0 SYNCS.PHASECHK.TRANS64 P0, [R4+URZ+0x33458], RZ ;  /* 0x033458ff040085a7 */ /* 0x000f6400080010ff */
[----:B-----5:R-:W-:Y:S05]  /*59a0*/  @!P0 BRA `(.L_x_48) ;  /* 0xfffffffc00f08947 */ /* 0x020fea000383ffff */
[----:B------:R-:W-:Y:S05]  /*59b0*/  BRA `(.L_x_99) ;  /* 0xffffffd800587947 */ /* 0x000fea000383ffff */
.L_x_52:
[-C--:B------:R-:W-:Y:S02]  /*59c0*/  MOV R4, R0.reuse ;  /* 0x0000000000047202 */ /* 0x080fe40000000f00 */
[----:B------:R-:W-:-:S07]  /*59d0*/  MOV R5, R0 ;  /* 0x0000000000057202 */ /* 0x000fce0000000f00 */
.L_x_100:
[----:B-1----:R1:W2:Y:S02]  /*59e0*/  SYNCS.PHASECHK.TRANS64.TRYWAIT P2, [R3+URZ+0x33490], R5 ;  /* 0x03349005030075a7 */ /* 0x0022a400080411ff */
[----:B--2---:R-:W-:Y:S05]  /*59f0*/  @!P2 NANOSLEEP.SYNCS 0x989680 ;  /* 0x009896800000a95d */ /* 0x004fea0003900000 */
[----:B------:R-:W2:Y:S02]  /*5a00*/  @!P2 SYNCS.PHASECHK.TRANS64 P2, [R3+URZ+0x33490], R5 ;  /* 0x033490050300a5a7 */ /* 0x000ea400080410ff */
[----:B--2---:R-:W-:Y:S05]  /*5a10*/  @!P2 BRA `(.L_x_100) ;  /* 0xfffffffc00f0a947 */ /* 0x004fea000383ffff */
[----:B------:R-:W-:Y:S05]  /*5a20*/  BRA `(.L_x_101) ;  /* 0xffffffdc00707947 */ /* 0x000fea000383ffff */
        .weak           $__internal_0_$__cuda_sm10x_tcgen05_guardrail_trap_col_being_dealloced_not_returned_by_alloc
        .type           $__internal_0_$__cuda_sm10x_tcgen05_guardrail_trap_col_being_dealloced_not_returned_by_alloc,@function
        .size           $__internal_0_$__cuda_sm10x_tcgen05_guardrail_trap_col_being_dealloced_not_returned_by_alloc,($__internal_1_$__cuda_sm10x_tcgen05_guardrail_trap_phase_invalid_during_alloc - $__internal_0_$__cuda_sm10x_tcgen05_guardrail_trap_col_being_dealloced_not_returned_by_alloc)
$__internal_0_$__cuda_sm10x_tcgen05_guardrail_trap_col_being_dealloced_not_returned_by_alloc:
[----:B------:R-:W-:Y:S05]  /*5a30*/  BPT.TRAP 0x1 ;  /* 0x000000040000795c */ /* 0x000fea0000300000 */
[----:B------:R-:W-:-:S04]  /*5a40*/  HFMA2 R3, -RZ, RZ, 0, 0 ;  /* 0x00000000ff037431 */ /* 0x000fc800000001ff */
[----:B------:R-:W-:Y:S05]  /*5a50*/  RET.REL.NODEC R2 `(_ZN9deep_gemm24sm100_fp8_gemm_1d1d_implILN4cute4UMMA5MajorE0ELS3_0ELj0ELj24576ELj1536ELj128ELj224ELj128ELj1ELj128ELj128ELj64ELj6ELj128ELj128ELj2ELb0ELj142ELNS_8GemmTypeE0ELb0EN7cutlass10bfloat16_tENS_16EpilogueIdentityEEEvPijjj14CUtensorMap_stS9_S9_S9_S9_) ;  /* 0xffffffa402687950 */ /* 0x000fea0003c3ffff */
        .weak           $__internal_1_$__cuda_sm10x_tcgen05_guardrail_trap_phase_invalid_during_alloc
        .type           $__internal_1_$__cuda_sm10x_tcgen05_guardrail_trap_phase_invalid_during_alloc,@function
        .size           $__internal_1_$__cuda_sm10x_tcgen05_guardrail_trap_phase_invalid_during_alloc,($__internal_2_$__cuda_sm10x_tcgen05_guardrail_trap_unallocated_columns_being_dealloced - $__internal_1_$__cuda_sm10x_tcgen05_guardrail_trap_phase_invalid_during_alloc)
$__internal_1_$__cuda_sm10x_tcgen05_guardrail_trap_phase_invalid_during_alloc:
[----:B------:R-:W-:Y:S05]  /*5a60*/  BPT.TRAP 0x1 ;  /* 0x000000040000795c */ /* 0x000fea0000300000 */
[----:B------:R-:W-:-:S04]  /*5a70*/  MOV R3, 0x0 ;  /* 0x0000000000037802 */ /* 0x000fc80000000f00 */
[----:B------:R-:W-:Y:S05]  /*5a80*/  RET.REL.NODEC R2 `(_ZN9deep_gemm24sm100_fp8_gemm_1d1d_implILN4cute4UMMA5MajorE0ELS3_0ELj0ELj24576ELj1536ELj128ELj224ELj128ELj1ELj128ELj128ELj64ELj6ELj128ELj128ELj2ELb0ELj142ELNS_8GemmTypeE0ELb0EN7cutlass10bfloat16_tENS_16EpilogueIdentityEEEvPijjj14CUtensorMap_stS9_S9_S9_S9_) ;  /* 0xffffffa4025c7950 */ /* 0x000fea0003c3ffff */
        .weak           $__internal_2_$__cuda_sm10x_tcgen05_guardrail_trap_unallocated_columns_being_dealloced
        .type           $__internal_2_$__cuda_sm10x_tcgen05_guardrail_trap_unallocated_columns_being_dealloced,@function
        .size           $__internal_2_$__cuda_sm10x_tcgen05_guardrail_trap_unallocated_columns_being_dealloced,($__internal_3_$__cuda_sm20_div_u16 - $__internal_2_$__cuda_sm10x_tcgen05_guardrail_trap_unallocated_columns_being_dealloced)
$__internal_2_$__cuda_sm10x_tcgen05_guardrail_trap_unallocated_columns_being_dealloced:
[----:B------:R-:W-:Y:S05]  /*5a90*/  BPT.TRAP 0x1 ;  /* 0x000000040000795c */ /* 0x000fea0000300000 */
[----:B------:R-:W-:-:S04]  /*5aa0*/  HFMA2 R3, -RZ, RZ, 0, 0 ;  /* 0x00000000ff037431 */ /* 0x000fc800000001ff */
[----:B------:R-:W-:Y:S05]  /*5ab0*/  RET.REL.NODEC R2 `(_ZN9deep_gemm24sm100_fp8_gemm_1d1d_implILN4cute4UMMA5MajorE0ELS3_0ELj0ELj24576ELj1536ELj128ELj224ELj128ELj1ELj128ELj128ELj64ELj6ELj128ELj128ELj2ELb0ELj142ELNS_8GemmTypeE0ELb0EN7cutlass10bfloat16_tENS_16EpilogueIdentityEEEvPijjj14CUtensorMap_stS9_S9_S9_S9_) ;  /* 0xffffffa402507950 */ /* 0x000fea0003c3ffff */
        .weak           $__internal_3_$__cuda_sm20_div_u16
        .type           $__internal_3_$__cuda_sm20_div_u16,@function
        .size           $__internal_3_$__cuda_sm20_div_u16,(.L_x_106 - $__internal_3_$__cuda_sm20_div_u16)
$__internal_3_$__cuda_sm20_div_u16:
[----:B------:R-:W1:Y:S01]  /*5ac0*/  I2F.U16 R9, R39 ;  /* 0x0000002700097306 */ /* 0x000e620000101000 */
[----:B------:R-:W-:-:S07]  /*5ad0*/  IMAD.MOV.U32 R0, RZ, RZ, 0x4b800000 ;  /* 0x4b800000ff007424 */ /* 0x000fce00078e00ff */
[----:B------:R-:W-:Y:S01]  /*5ae0*/  I2F.U16.RZ R5, R5 ;  /* 0x0000000500057306 */ /* 0x000fe2000010d000 */
[C---:B-1----:R-:W-:Y:S02]  /*5af0*/  FSETP.GEU.AND P1, PT, |R9|.reuse, 1.175494350822287508e-38, PT ;  /* 0x008000000900780b */ /* 0x042fe40003f2e200 */
[----:B------:R-:W-:Y:S02]  /*5b00*/  FSETP.GT.AND P2, PT, |R9|, 8.50705917302346158658e+37, PT ;  /* 0x7e8000000900780b */ /* 0x000fe40003f44200 */
[----:B------:R-:W-:Y:S02]  /*5b10*/  FSEL R0, R0, 1, !P1 ;  /* 0x3f80000000007808 */ /* 0x000fe40004800000 */
[----:B------:R-:W-:Y:S02]  /*5b20*/  ISETP.NE.U32.AND P1, PT, R39, RZ, PT ;  /* 0x000000ff2700720c */ /* 0x000fe40003f25070 */
[----:B------:R-:W-:-:S05]  /*5b30*/  FSEL R0, R0, 0.25, !P2 ;  /* 0x3e80000000007808 */ /* 0x000fca0005000000 */
[----:B------:R-:W-:-:S06]  /*5b40*/  FMUL R9, R9, R0 ;  /* 0x0000000009097220 */ /* 0x000fcc0000400000 */
[----:B------:R-:W1:Y:S02]  /*5b50*/  MUFU.RCP R9, R9 ;  /* 0x0000000900097308 */ /* 0x000e640000001000 */
[----:B-1----:R-:W-:-:S04]  /*5b60*/  FMUL R0, R0, R9 ;  /* 0x0000000900007220 */ /* 0x002fc80000400000 */
[----:B------:R-:W-:-:S04]  /*5b70*/  VIADD R0, R0, 0x2 ;  /* 0x0000000200007836 */ /* 0x000fc80000000000 */
[----:B------:R-:W-:-:S04]  /*5b80*/  FMUL.RZ R11, R5, R0 ;  /* 0x00000000050b7220 */ /* 0x000fc8000040c000 */
[----:B------:R1:W2:Y:S02]  /*5b90*/  F2I.U32.TRUNC.NTZ R0, R11 ;  /* 0x0000000b00007305 */ /* 0x0002a4000020f000 */
[----:B-1----:R-:W-:Y:S01]  /*5ba0*/  IMAD.MOV.U32 R11, RZ, RZ, 0x0 ;  /* 0x00000000ff0b7424 */ /* 0x002fe200078e00ff */
[----:B--2---:R-:W-:Y:S02]  /*5bb0*/  LOP3.LUT R0, R0, 0xffff, RZ, 0xc0, !PT ;  /* 0x0000ffff00007812 */ /* 0x004fe400078ec0ff */
[----:B------:R-:W-:Y:S01]  /*5bc0*/  @!P1 MOV R0, 0xffffffff ;  /* 0xffffffff00009802 */ /* 0x000fe20000000f00 */
[----:B------:R-:W-:Y:S06]  /*5bd0*/  RET.REL.NODEC R10 `(_ZN9deep_gemm24sm100_fp8_gemm_1d1d_implILN4cute4UMMA5MajorE0ELS3_0ELj0ELj24576ELj1536ELj128ELj224ELj128ELj1ELj128ELj128ELj64ELj6ELj128ELj128ELj2ELb0ELj142ELNS_8GemmTypeE0ELb0EN7cutlass10bfloat16_tENS_16EpilogueIdentityEEEvPijjj14CUtensorMap_stS9_S9_S9_S9_) ;  /* 0xffffffa40a087950 */ /* 0x000fec0003c3ffff */
.L_x_102:
[----:B------:R-:W-:-:S00]  /*5be0*/  BRA `(.L_x_102) ;  /* 0xfffffffc00fc7947 */ /* 0x000fc0000383ffff */
[----:B------:R-:W-:-:S00]  /*5bf0*/  NOP ;  /* 0x0000000000007918 */ /* 0x000fc00000000000 */
        /* <DEDUP_REMOVED lines=8> */
.L_x_106:


//--------------------- .nv.shared._ZN9deep_gemm24sm100_fp8_gemm_1d1d_implILN4cute4UMMA5MajorE0ELS3_0ELj0ELj24576ELj1536ELj128ELj224ELj128ELj1ELj128ELj128ELj64ELj6ELj128ELj128ELj2ELb0ELj142ELNS_8GemmTypeE0ELb0EN7cutlass10bfloat16_tENS_16EpilogueIdentityEEEvPijjj14CUtensorMap_stS9_S9_S9_S9_ --------------------------
	.section	.nv.shared._ZN9deep_gemm24sm100_fp8_gemm_1d1d_implILN4cute4UMMA5MajorE0ELS3_0ELj0ELj24576ELj1536ELj128ELj224ELj128ELj1ELj128ELj128ELj64ELj6ELj128ELj128ELj2ELb0ELj142ELNS_8GemmTypeE0ELb0EN7cutlass10bfloat16_tENS_16EpilogueIdentityEEEvPijjj14CUtensorMap_stS9_S9_S9_S9_,"aw",@nobits
	.sectionflags	@""
	.align	1024
	.zero		1024


//--------------------- .nv.shared.reserved.0     --------------------------
	.section	.nv.shared.reserved.0,"aw",@nobits
	.align	8
	.weak		__nv_reservedSMEM_offset_0_alias
	.size		__nv_reservedSMEM_offset_0_alias, 0, 64
	.other		__nv_reservedSMEM_offset_0_alias,@"STO_CUDA_RESERVED_SHARED STV_DEFAULT"
__nv_reservedSMEM_offset_0_alias:
	.zero		0
.nv.shared.reserved.0:
	.zero		64
	.weak		__nv_reservedSMEM_allocation_phase
	.type		__nv_reservedSMEM_allocation_phase,@object
	.size		__nv_reservedSMEM_allocation_phase,(.L_0 - __nv_reservedSMEM_allocation_phase)
__nv_reservedSMEM_allocation_phase:
	.zero		1
.L_0:
	.zero		7
	.weak		__nv_reservedSMEM_devtool_atexit_pc
	.type		__nv_reservedSMEM_devtool_atexit_pc,@object
	.size		__nv_reservedSMEM_devtool_atexit_pc,(__nv_reservedSMEM_allocation_mask - __nv_reservedSMEM_devtool_atexit_pc)
__nv_reservedSMEM_devtool_atexit_pc:
	.zero		8
	.weak		__nv_reservedSMEM_allocation_mask
	.type		__nv_reservedSMEM_allocation_mask,@object
	.size		__nv_reservedSMEM_allocation_mask,(.L_2 - __nv_reservedSMEM_allocation_mask)
__nv_reservedSMEM_allocation_mask:
	.zero		4
.L_2:
	.zero		4
	.weak		__nv_reservedSMEM_tmem_allocation_pipeline_mbarrier
	.type		__nv_reservedSMEM_tmem_allocation_pipeline_mbarrier,@object
	.size		__nv_reservedSMEM_tmem_allocation_pipeline_mbarrier,(__nv_reservedSMEM_tmem_allocation_pipeline_mbarrier_parity - __nv_reservedSMEM_tmem_allocation_pipeline_mbarrier)
__nv_reservedSMEM_tmem_allocation_pipeline_mbarrier:
	.zero		8
	.weak		__nv_reservedSMEM_tmem_allocation_pipeline_mbarrier_parity
	.type		__nv_reservedSMEM_tmem_allocation_pipeline_mbarrier_parity,@object
	.size		__nv_reservedSMEM_tmem_allocation_pipeline_mbarrier_parity,(.L_4 - __nv_reservedSMEM_tmem_allocation_pipeline_mbarrier_parity)
__nv_reservedSMEM_tmem_allocation_pipeline_mbarrier_parity:
	.zero		4
.L_4:


//--------------------- .nv.global                --------------------------
	.section	.nv.global,"aw",@nobits
.nv.global:
	.type		_ZN45_INTERNAL_0b7701c9_9_kernel_cu_f0e6994c_912934cute1_E,@object
	.size		_ZN45_INTERNAL_0b7701c9_9_kernel_cu_f0e6994c_912934cute1_E,(_ZN45_INTERNAL_0b7701c9_9_kernel_cu_f0e6994c_912934cuda3std3__45__cpo6cbeginE - _ZN45_INTERNAL_0b7701c9_9_kernel_cu_f0e6994c_912934cute1_E)
_ZN45_INTERNAL_0b7701c9_9_kernel_cu_f0e6994c_912934cute1_E:
	.zero		1
	.type		_ZN45_INTERNAL_0b7701c9_9_kernel_cu_f0e6994c_912934cuda3std3__45__cpo6cbeginE,@object
	.size		_ZN45_INTERNAL_0b7701c9_9_kernel_cu_f0e6994c_912934cuda3std3__45__cpo6cbeginE,(_ZN45_INTERNAL_0b7701c9_9_kernel_cu_f0e6994c_912934cuda3std3__48in_placeE - _ZN45_INTERNAL_0b7701c9_9_kernel_cu_f0e6994c_912934cuda3std3__45__cpo6cbeginE)
_ZN45_INTERNAL_0b7701c9_9_kernel_cu_f0e6994c_912934cuda3std3__45__cpo6cbeginE:
	.zero		1
	.type		_ZN45_INTERNAL_0b7701c9_9_kernel_cu_f0e6994c_912934cuda3std3__48in_placeE,@object
	.size		_ZN45_INTERNAL_0b7701c9_9_kernel_cu_f0e6994c_912934cuda3std3__48in_placeE,(_ZN45_INTERNAL_0b7701c9_9_kernel_cu_f0e6994c_912934cuda3std6ranges3__45__cpo9iter_moveE - _ZN45_INTERNAL_0b7701c9_9_kernel_cu_f0e6994c_912934cuda3std3__48in_placeE)
_ZN45_INTERNAL_0b7701c9_9_kernel_cu_f0e6994c_912934cuda3std3__48in_placeE:
	.zero		1
	.type		_ZN45_INTERNAL_0b7701c9_9_kernel_cu_f0e6994c_912934cuda3std6ranges3__45__cpo9iter_moveE,@object
	.size		_ZN45_INTERNAL_0b7701c9_9_kernel_cu_f0e6994c_912934cuda3std6ranges3__45__cpo9iter_moveE,(_ZN45_INTERNAL_0b7701c9_9_kernel_cu_f0e6994c_912934cuda3std3__45__cpo5beginE - _ZN45_INTERNAL_0b7701c9_9_kernel_cu_f0e6994c_912934cuda3std6ranges3__45__cpo9iter_moveE)
_ZN45_INTERNAL_0b7701c9_9_kernel_cu_f0e6994c_912934cuda3std6ranges3__45__cpo9iter_moveE:
	.zero		1
	.type		_ZN45_INTERNAL_0b7701c9_9_kernel_cu_f0e6994c_912934cuda3std3__45__cpo5beginE,@object
	.size		_ZN45_INTERNAL_0b7701c9_9_kernel_cu_f0e6994c_912934cuda3std3__45__cpo5beginE,(_ZN45_INTERNAL_0b7701c9_9_kernel_cu_f0e6994c_912934cuda3std3__447_GLOBAL__N__0b7701c9_9_kernel_cu_f0e6994c_912936ignoreE - _ZN45_INTERNAL_0b7701c9_9_kernel_cu_f0e6994c_912934cuda3std3__45__cpo5beginE)
_ZN45_INTERNAL_0b7701c9_9_kernel_cu_f0e6994c_912934cuda3std3__45__cpo5beginE:
	.zero		1
	.type		_ZN45_INTERNAL_0b7701c9_9_kernel_cu_f0e6994c_912934cuda3std3__447_GLOBAL__N__0b7701c9_9_kernel_cu_f0e6994c_912936ignoreE,@object
	.size		_ZN45_INTERNAL_0b7701c9_9_kernel_cu_f0e6994c_912934cuda3std3__447_GLOBAL__N__0b7701c9_9_kernel_cu_f0e6994c_912936ignoreE,(_ZN45_INTERNAL_0b7701c9_9_kernel_cu_f0e6994c_912934cute7productE - _ZN45_INTERNAL_0b7701c9_9_kernel_cu_f0e6994c_912934cuda3std3__447_GLOBAL__N__0b7701c9_9_kernel_cu_f0e6994c_912936ignoreE)
_ZN45_INTERNAL_0b7701c9_9_kernel_cu_f0e6994c_912934cuda3std3__447_GLOBAL__N__0b7701c9_9_kernel_cu_f0e6994c_912936ignoreE:
	.zero		1
	.type		_ZN45_INTERNAL_0b7701c9_9_kernel_cu_f0e6994c_912934cute7productE,@object
	.size		_ZN45_INTERNAL_0b7701c9_9_kernel_cu_f0e6994c_912934cute7productE,(_ZN45_INTERNAL_0b7701c9_9_kernel_cu_f0e6994c_912934cuda3std3__45__cpo3endE - _ZN45_INTERNAL_0b7701c9_9_kernel_cu_f0e6994c_912934cute7productE)
_ZN45_INTERNAL_0b7701c9_9_kernel_cu_f0e6994c_912934cute7productE:
	.zero		1
	.type		_ZN45_INTERNAL_0b7701c9_9_kernel_cu_f0e6994c_912934cuda3std3__45__cpo3endE,@object
	.size		_ZN45_INTERNAL_0b7701c9_9_kernel_cu_f0e6994c_912934cuda3std3__45__cpo3endE,(_ZN45_INTERNAL_0b7701c9_9_kernel_cu_f0e6994c_912934cuda3std3__419piecewise_constructE - _ZN45_INTERNAL_0b7701c9_9_kernel_cu_f0e6994c_912934cuda3std3__45__cpo3endE)
_ZN45_INTERNAL_0b7701c9_9_kernel_cu_f0e6994c_912934cuda3std3__45__cpo3endE:
	.zero		1
	.type		_ZN45_INTERNAL_0b7701c9_9_kernel_cu_f0e6994c_912934cuda3std3__419piecewise_constructE,@object
	.size		_ZN45_INTERNAL_0b7701c9_9_kernel_cu_f0e6994c_912934cuda3std3__419piecewise_constructE,(_ZN45_INTERNAL_0b7701c9_9_kernel_cu_f0e6994c_912934cuda3std3__45__cpo4cendE - _ZN45_INTERNAL_0b7701c9_9_kernel_cu_f0e6994c_912934cuda3std3__419piecewise_constructE)
_ZN45_INTERNAL_0b7701c9_9_kernel_cu_f0e6994c_912934cuda3std3__419piecewise_constructE:
	.zero		1
	.type		_ZN45_INTERNAL_0b7701c9_9_kernel_cu_f0e6994c_912934cuda3std3__45__cpo4cendE,@object
	.size		_ZN45_INTERNAL_0b7701c9_9_kernel_cu_f0e6994c_912934cuda3std3__45__cpo4cendE,(_ZN45_INTERNAL_0b7701c9_9_kernel_cu_f0e6994c_912934cuda3std6ranges3__45__cpo4swapE - _ZN45_INTERNAL_0b7701c9_9_kernel_cu_f0e6994c_912934cuda3std3__45__cpo4cendE)
_ZN45_INTERNAL_0b7701c9_9_kernel_cu_f0e6994c_912934cuda3std3__45__cpo4cendE:
	.zero		1
	.type		_ZN45_INTERNAL_0b7701c9_9_kernel_cu_f0e6994c_912934cuda3std6ranges3__45__cpo4swapE,@object
	.size		_ZN45_INTERNAL_0b7701c9_9_kernel_cu_f0e6994c_912934cuda3std6ranges3__45__cpo4swapE,(.L_12 - _ZN45_INTERNAL_0b7701c9_9_kernel_cu_f0e6994c_912934cuda3std6ranges3__45__cpo4swapE)
_ZN45_INTERNAL_0b7701c9_9_kernel_cu_f0e6994c_912934cuda3std6ranges3__45__cpo4swapE:
	.zero		1
.L_12:


//--------------------- .nv.constant0._ZN9deep_gemm24sm100_fp8_gemm_1d1d_implILN4cute4UMMA5MajorE0ELS3_0ELj0ELj24576ELj1536ELj128ELj224ELj128ELj1ELj128ELj128ELj64ELj6ELj128ELj128ELj2ELb0ELj142ELNS_8GemmTypeE0ELb0EN7cutlass10bfloat16_tENS_16EpilogueIdentityEEEvPijjj14CUtensorMap_stS9_S9_S9_S9_ --------------------------
	.section	.nv.constant0._ZN9deep_gemm24sm100_fp8_gemm_1d1d_implILN4cute4UMMA5MajorE0ELS3_0ELj0ELj24576ELj1536ELj128ELj224ELj128ELj1ELj128ELj128ELj64ELj6ELj128ELj128ELj2ELb0ELj142ELNS_8GemmTypeE0ELb0EN7cutlass10bfloat16_tENS_16EpilogueIdentityEEEvPijjj14CUtensorMap_stS9_S9_S9_S9_,"a",@progbits
	.sectionflags	@""
	.align	4
.nv.constant0._ZN9deep_gemm24sm100_fp8_gemm_1d1d_implILN4cute4UMMA5MajorE0ELS3_0ELj0ELj24576ELj1536ELj128ELj224ELj128ELj1ELj128ELj128ELj64ELj6ELj128ELj128ELj2ELb0ELj142ELNS_8GemmTypeE0ELb0EN7cutlass10bfloat16_tENS_16EpilogueIdentityEEEvPijjj14CUtensorMap_stS9_S9_S9_S9_:
	.zero		1600


//--------------------- SYMBOLS --------------------------

	.type		.nv.reservedSmem.offset0,@object
	.size		.nv.reservedSmem.offset0,0x4
	.type		.nv.reservedSmem.cap,@object
	.size		.nv.reservedSmem.cap,0x4
